def matmul_kernel(
    a_ptr,
    b_ptr,
    c_ptr,
    M,
    N,
    K,
    stride_am,
    stride_ak,
    stride_bk,
    stride_bn,
    stride_cm,
    stride_cn,
    BLOCK_M: tl.constexpr,
    BLOCK_N: tl.constexpr,
    BLOCK_K: tl.constexpr,
    GROUP_M: tl.constexpr,
):
    pid = tl.program_id(axis=0)
    num_pid_m = tl.cdiv(M, BLOCK_M)
    num_pid_n = tl.cdiv(N, BLOCK_N)
    num_pid_in_group = GROUP_M * num_pid_n
    group_id = pid // num_pid_in_group
    first_pid_m = group_id * GROUP_M
    group_size_m = min(num_pid_m - first_pid_m, GROUP_M)
    pid_m = first_pid_m + ((pid % num_pid_in_group) % group_size_m)
    pid_n = (pid % num_pid_in_group) // group_size_m

    offs_am = (pid_m * BLOCK_M + tl.arange(0, BLOCK_M)) % M
    offs_bn = (pid_n * BLOCK_N + tl.arange(0, BLOCK_N)) % N
    offs_k = tl.arange(0, BLOCK_K)
    a_ptrs = a_ptr + offs_am[:, None] * stride_am + offs_k[None, :] * stride_ak
    b_ptrs = b_ptr + offs_k[:, None] * stride_bk + offs_bn[None, :] * stride_bn

    acc = tl.zeros((BLOCK_M, BLOCK_N), dtype=tl.float32)
    for kk in range(0, tl.cdiv(K, BLOCK_K)):
        a = tl.load(a_ptrs, mask=offs_k[None, :] < K - kk * BLOCK_K, other=0.0)
        b = tl.load(b_ptrs, mask=offs_k[:, None] < K - kk * BLOCK_K, other=0.0)
        acc = tl.dot(a, b, acc)
        a_ptrs += BLOCK_K * stride_ak
        b_ptrs += BLOCK_K * stride_bk

    c = acc.to(c_ptr.dtype.element_ty)
    offs_cm = pid_m * BLOCK_M + tl.arange(0, BLOCK_M)
    offs_cn = pid_n * BLOCK_N + tl.arange(0, BLOCK_N)
    c_ptrs = c_ptr + offs_cm[:, None] * stride_cm + offs_cn[None, :] * stride_cn
    mask = (offs_cm[:, None] < M) & (offs_cn[None, :] < N)
    tl.store(c_ptrs, c, mask=mask)

# config = {"BLOCK_K": 64, "BLOCK_M": 64, "BLOCK_N": 64, "GROUP_M": 4, "arch": "sm_90", "dtype": "fp8e4m3", "num_ctas": 1, "num_stages": 3, "num_warps": 4}
# arch = sm_90


// ===== COMPILED SASS (sm_90a) =====

	.target	sm_90a

	.elftype	@"ET_EXEC"


//--------------------- .note.nv.tkinfo           --------------------------
	.section	.note.nv.tkinfo,"",@"SHT_NOTE"
	.sectionflags	@"SHF_NOTE_NV_TKINFO"
	.tkinfo
        /*0018*/ 	.word	0x00000002
        /*0030*/ 	.string	""
        /*0030*/ 	.string	"ptxas"
        /*0030*/ 	.string	"Cuda compilation tools, release 13.0, V13.0.88"
        /*0030*/ 	.string	"Build cuda_13.0.r13.0/compiler.36424714_0"
        /*0030*/ 	.string	"-v  -suppress-debug-info  -lineinfo  -arch sm_90a "



//--------------------- .note.nv.cuinfo           --------------------------
	.section	.note.nv.cuinfo,"",@"SHT_NOTE"
	.sectionflags	@"SHF_NOTE_NV_CUINFO"
        /*0018*/ 	.short	0x0002
        /*001a*/ 	.short	0x005a
        /*001c*/ 	.short	0x0082
	.zero		2


//--------------------- .nv.info                  --------------------------
	.section	.nv.info,"",@"SHT_CUDA_INFO"
	.align	4


	//----- nvinfo : EIATTR_REGCOUNT
	.align		4
        /*0000*/ 	.byte	0x04, 0x2f
        /*0002*/ 	.short	(.L_1 - .L_0)
	.align		4
.L_0:
        /*0004*/ 	.word	index@(matmul_kernel)
        /*0008*/ 	.word	0x000000f8


	//----- nvinfo : EIATTR_FRAME_SIZE
	.align		4
.L_1:
        /*000c*/ 	.byte	0x04, 0x11
        /*000e*/ 	.short	(.L_3 - .L_2)
	.align		4
.L_2:
        /*0010*/ 	.word	index@(matmul_kernel)
        /*0014*/ 	.word	0x00000000


	//----- nvinfo : EIATTR_MIN_STACK_SIZE
	.align		4
.L_3:
        /*0018*/ 	.byte	0x04, 0x12
        /*001a*/ 	.short	(.L_5 - .L_4)
	.align		4
.L_4:
        /*001c*/ 	.word	index@(matmul_kernel)
        /*0020*/ 	.word	0x00000000
.L_5:


//--------------------- .nv.compat                --------------------------
	.section	.nv.compat,"",@"SHT_CUDA_COMPAT_INFO"
	.align	4
        /*0000*/ 	.byte	0x02, 0x09, 0x01, 0x00, 0x02, 0x02, 0x04, 0x00, 0x02, 0x05, 0x05, 0x00, 0x03, 0x07, 0x01, 0x01
        /*0010*/ 	.byte	0x02, 0x03, 0x00, 0x00, 0x02, 0x06, 0x01, 0x00, 0x04, 0x0b, 0x08, 0x00, 0x00, 0x00, 0x00, 0x00
        /*0020*/ 	.byte	0x00, 0x00, 0x00, 0x00


//--------------------- .nv.info.matmul_kernel    --------------------------
	.section	.nv.info.matmul_kernel,"",@"SHT_CUDA_INFO"
	.sectionflags	@""
	.align	4


	//----- nvinfo : EIATTR_CUDA_API_VERSION
	.align		4
        /*0000*/ 	.byte	0x04, 0x37
        /*0002*/ 	.short	(.L_7 - .L_6)
.L_6:
        /*0004*/ 	.word	0x00000082


	//----- nvinfo : EIATTR_KPARAM_INFO
	.align		4
.L_7:
        /*0008*/ 	.byte	0x04, 0x17
        /*000a*/ 	.short	(.L_9 - .L_8)
.L_8:
        /*000c*/ 	.word	0x00000000
        /*0010*/ 	.short	0x000d
        /*0012*/ 	.short	0x0048
        /*0014*/ 	.byte	0x00, 0xf4, 0x21, 0x00


	//----- nvinfo : EIATTR_KPARAM_INFO
	.align		4
.L_9:
        /*0018*/ 	.byte	0x04, 0x17
        /*001a*/ 	.short	(.L_11 - .L_10)
.L_10:
        /*001c*/ 	.word	0x00000000
        /*0020*/ 	.short	0x000c
        /*0022*/ 	.short	0x0040
        /*0024*/ 	.byte	0x00, 0xf4, 0x21, 0x00


	//----- nvinfo : EIATTR_KPARAM_INFO
	.align		4
.L_11:
        /*0028*/ 	.byte	0x04, 0x17
        /*002a*/ 	.short	(.L_13 - .L_12)
.L_12:
        /*002c*/ 	.word	0x00000000
        /*0030*/ 	.short	0x000b
        /*0032*/ 	.short	0x0038
        /*0034*/ 	.byte	0x00, 0xf0, 0x11, 0x00


	//----- nvinfo : EIATTR_KPARAM_INFO
	.align		4
.L_13:
        /*0038*/ 	.byte	0x04, 0x17
        /*003a*/ 	.short	(.L_15 - .L_14)
.L_14:
        /*003c*/ 	.word	0x00000000
        /*0040*/ 	.short	0x000a
        /*0042*/ 	.short	0x0034
        /*0044*/ 	.byte	0x00, 0xf0, 0x11, 0x00


	//----- nvinfo : EIATTR_KPARAM_INFO
	.align		4
.L_15:
        /*0048*/ 	.byte	0x04, 0x17
        /*004a*/ 	.short	(.L_17 - .L_16)
.L_16:
        /*004c*/ 	.word	0x00000000
        /*0050*/ 	.short	0x0009
        /*0052*/ 	.short	0x0030
        /*0054*/ 	.byte	0x00, 0xf0, 0x11, 0x00


	//----- nvinfo : EIATTR_KPARAM_INFO
	.align		4
.L_17:
        /*0058*/ 	.byte	0x04, 0x17
        /*005a*/ 	.short	(.L_19 - .L_18)
.L_18:
        /*005c*/ 	.word	0x00000000
        /*0060*/ 	.short	0x0008
        /*0062*/ 	.short	0x002c
        /*0064*/ 	.byte	0x00, 0xf0, 0x11, 0x00


	//----- nvinfo : EIATTR_KPARAM_INFO
	.align		4
.L_19:
        /*0068*/ 	.byte	0x04, 0x17
        /*006a*/ 	.short	(.L_21 - .L_20)
.L_20:
        /*006c*/ 	.word	0x00000000
        /*0070*/ 	.short	0x0007
        /*0072*/ 	.short	0x0028
        /*0074*/ 	.byte	0x00, 0xf0, 0x11, 0x00


	//----- nvinfo : EIATTR_KPARAM_INFO
	.align		4
.L_21:
        /*0078*/ 	.byte	0x04, 0x17
        /*007a*/ 	.short	(.L_23 - .L_22)
.L_22:
        /*007c*/ 	.word	0x00000000
        /*0080*/ 	.short	0x0006
        /*0082*/ 	.short	0x0024
        /*0084*/ 	.byte	0x00, 0xf0, 0x11, 0x00


	//----- nvinfo : EIATTR_KPARAM_INFO
	.align		4
.L_23:
        /*0088*/ 	.byte	0x04, 0x17
        /*008a*/ 	.short	(.L_25 - .L_24)
.L_24:
        /*008c*/ 	.word	0x00000000
        /*0090*/ 	.short	0x0005
        /*0092*/ 	.short	0x0020
        /*0094*/ 	.byte	0x00, 0xf0, 0x11, 0x00


	//----- nvinfo : EIATTR_KPARAM_INFO
	.align		4
.L_25:
        /*0098*/ 	.byte	0x04, 0x17
        /*009a*/ 	.short	(.L_27 - .L_26)
.L_26:
        /*009c*/ 	.word	0x00000000
        /*00a0*/ 	.short	0x0004
        /*00a2*/ 	.short	0x001c
        /*00a4*/ 	.byte	0x00, 0xf0, 0x11, 0x00


	//----- nvinfo : EIATTR_KPARAM_INFO
	.align		4
.L_27:
        /*00a8*/ 	.byte	0x04, 0x17
        /*00aa*/ 	.short	(.L_29 - .L_28)
.L_28:
        /*00ac*/ 	.word	0x00000000
        /*00b0*/ 	.short	0x0003
        /*00b2*/ 	.short	0x0018
        /*00b4*/ 	.byte	0x00, 0xf0, 0x11, 0x00


	//----- nvinfo : EIATTR_KPARAM_INFO
	.align		4
.L_29:
        /*00b8*/ 	.byte	0x04, 0x17
        /*00ba*/ 	.short	(.L_31 - .L_30)
.L_30:
        /*00bc*/ 	.word	0x00000000
        /*00c0*/ 	.short	0x0002
        /*00c2*/ 	.short	0x0010
        /*00c4*/ 	.byte	0x00, 0xf4, 0x21, 0x00


	//----- nvinfo : EIATTR_KPARAM_INFO
	.align		4
.L_31:
        /*00c8*/ 	.byte	0x04, 0x17
        /*00ca*/ 	.short	(.L_33 - .L_32)
.L_32:
        /*00cc*/ 	.word	0x00000000
        /*00d0*/ 	.short	0x0001
        /*00d2*/ 	.short	0x0008
        /*00d4*/ 	.byte	0x00, 0xf4, 0x21, 0x00


	//----- nvinfo : EIATTR_KPARAM_INFO
	.align		4
.L_33:
        /*00d8*/ 	.byte	0x04, 0x17
        /*00da*/ 	.short	(.L_35 - .L_34)
.L_34:
        /*00dc*/ 	.word	0x00000000
        /*00e0*/ 	.short	0x0000
        /*00e2*/ 	.short	0x0000
        /*00e4*/ 	.byte	0x00, 0xf4, 0x21, 0x00


	//----- nvinfo : EIATTR_SPARSE_MMA_MASK
	.align		4
.L_35:
        /*00e8*/ 	.byte	0x03, 0x50
        /*00ea*/ 	.short	0x0000


	//----- nvinfo : EIATTR_MAXREG_COUNT
	.align		4
        /*00ec*/ 	.byte	0x03, 0x1b
        /*00ee*/ 	.short	0x00ff


	//----- nvinfo : EIATTR_NUM_BARRIERS
	.align		4
        /*00f0*/ 	.byte	0x02, 0x4c
        /*00f2*/ 	.byte	0x01
	.zero		1


	//----- nvinfo : EIATTR_MERCURY_ISA_VERSION
	.align		4
        /*00f4*/ 	.byte	0x03, 0x5f
        /*00f6*/ 	.short	0x0101


	//----- nvinfo : EIATTR_EXIT_INSTR_OFFSETS
	.align		4
        /*00f8*/ 	.byte	0x04, 0x1c
        /*00fa*/ 	.short	(.L_37 - .L_36)


	//   ....[0]....
.L_36:
        /*00fc*/ 	.word	0x00006060


	//   ....[1]....
        /*0100*/ 	.word	0x00006080


	//----- nvinfo : EIATTR_REQNTID
	.align		4
.L_37:
        /*0104*/ 	.byte	0x04, 0x10
        /*0106*/ 	.short	(.L_39 - .L_38)
.L_38:
        /*0108*/ 	.word	0x00000080
        /*010c*/ 	.word	0x00000001
        /*0110*/ 	.word	0x00000001


	//----- nvinfo : EIATTR_CBANK_PARAM_SIZE
	.align		4
.L_39:
        /*0114*/ 	.byte	0x03, 0x19
        /*0116*/ 	.short	0x0050


	//----- nvinfo : EIATTR_PARAM_CBANK
	.align		4
        /*0118*/ 	.byte	0x04, 0x0a
        /*011a*/ 	.short	(.L_41 - .L_40)
	.align		4
.L_40:
        /*011c*/ 	.word	index@(.nv.constant0.matmul_kernel)
        /*0120*/ 	.short	0x0210
        /*0122*/ 	.short	0x0050


	//----- nvinfo : EIATTR_SW_WAR
	.align		4
.L_41:
        /*0124*/ 	.byte	0x04, 0x36
        /*0126*/ 	.short	(.L_43 - .L_42)
.L_42:
        /*0128*/ 	.word	0x00000008
.L_43:


//--------------------- .nv.callgraph             --------------------------
	.section	.nv.callgraph,"",@"SHT_CUDA_CALLGRAPH"
	.align	4
	.sectionentsize	8
	.align		4
        /*0000*/ 	.word	0x00000000
	.align		4
        /*0004*/ 	.word	0xffffffff
	.align		4
        /*0008*/ 	.word	0x00000000
	.align		4
        /*000c*/ 	.word	0xfffffffe
	.align		4
        /*0010*/ 	.word	0x00000000
	.align		4
        /*0014*/ 	.word	0xfffffffd
	.align		4
        /*0018*/ 	.word	0x00000000
	.align		4
        /*001c*/ 	.word	0xfffffffc


//--------------------- .text.matmul_kernel       --------------------------
	.section	.text.matmul_kernel,"ax",@progbits
	.align	128
        .global         matmul_kernel
        .type           matmul_kernel,@function
        .size           matmul_kernel,(.L_x_4 - matmul_kernel)
        .other          matmul_kernel,@"STO_CUDA_ENTRY STV_DEFAULT"
matmul_kernel:
.text.matmul_kernel:
[----:B------:R-:W0:Y:S08]  /*0000*/  LDC R1, c[0x0][0x28] ;  /* 0x00000a00ff017b82 */ /* 0x000e300000000800 */
[----:B------:R-:W1:Y:S01]  /*0010*/  LDC.64 R34, c[0x0][0x228] ;  /* 0x00008a00ff227b82 */ /* 0x000e620000000a00 */
[----:B------:R-:W2:Y:S01]  /*0020*/  S2R R5, SR_CTAID.X ;  /* 0x0000000000057919 */ /* 0x000ea20000002500 */
[----:B------:R-:W-:Y:S01]  /*0030*/  UMOV UR4, 0x400 ;  /* 0x0000040000047882 */ /* 0x000fe20000000000 */
[----:B------:R-:W-:Y:S01]  /*0040*/  ULDC.64 UR16, c[0x0][0x208] ;  /* 0x0000820000107ab9 */ /* 0x000fe20000000a00 */
[----:B------:R-:W-:Y:S01]  /*0050*/  ULDC UR11, c[0x0][0x230] ;  /* 0x00008c00000b7ab9 */ /* 0x000fe20000000800 */
[----:B------:R-:W3:Y:S03]  /*0060*/  S2R R67, SR_TID.X ;  /* 0x0000000000437919 */ /* 0x000ee60000002100 */
[----:B------:R-:W4:Y:S08]  /*0070*/  LDC R177, c[0x0][0x230] ;  /* 0x00008c00ffb17b82 */ /* 0x000f300000000800 */
[----:B------:R-:W5:Y:S01]  /*0080*/  S2UR UR10, SR_CgaCtaId ;  /* 0x00000000000a79c3 */ /* 0x000f620000008800 */
[----:B-1----:R-:W-:-:S05]  /*0090*/  VIADD R0, R35, 0x3f ;  /* 0x0000003f23007836 */ /* 0x002fca0000000000 */
[----:B------:R-:W-:Y:S01]  /*00a0*/  SHF.R.S32.HI R3, RZ, 0x1f, R0 ;  /* 0x0000001fff037819 */ /* 0x000fe20000011400 */
[----:B----4-:R-:W-:-:S03]  /*00b0*/  VIADD R177, R177, 0x3f ;  /* 0x0000003fb1b17836 */ /* 0x010fc60000000000 */
[----:B------:R-:W-:Y:S02]  /*00c0*/  LEA.HI R3, R3, R0, RZ, 0x6 ;  /* 0x0000000003037211 */ /* 0x000fe400078f30ff */
[----:B--2---:R-:W-:Y:S02]  /*00d0*/  IABS R8, R5 ;  /* 0x0000000500087213 */ /* 0x004fe40000000000 */
[----:B------:R-:W-:Y:S02]  /*00e0*/  SHF.R.S32.HI R3, RZ, 0x6, R3 ;  /* 0x00000006ff037819 */ /* 0x000fe40000011403 */
[----:B---3--:R-:W-:Y:S01]  /*00f0*/  SHF.R.U32.HI R97, RZ, 0x6, R67 ;  /* 0x00000006ff617819 */ /* 0x008fe20000011643 */
[----:B-----5:R-:W-:Y:S01]  /*0100*/  ULEA UR10, UR10, UR4, 0x18 ;  /* 0x000000040a0a7291 */ /* 0x020fe2000f8ec03f */
[----:B------:R-:W-:Y:S01]  /*0110*/  LOP3.LUT R178, R67, 0x3f, RZ, 0xc0, !PT ;  /* 0x0000003f43b27812 */ /* 0x000fe200078ec0ff */
[----:B------:R-:W-:Y:S01]  /*0120*/  IMAD.SHL.U32 R4, R3, 0x4, RZ ;  /* 0x0000000403047824 */ /* 0x000fe200078e00ff */
[----:B------:R-:W-:-:S02]  /*0130*/  LEA.HI R98, R67, 0xe, RZ, 0x1a ;  /* 0x0000000e43627811 */ /* 0x000fc400078fd0ff */
[C---:B------:R-:W-:Y:S02]  /*0140*/  LEA.HI R99, R67.reuse, 0x1e, RZ, 0x1a ;  /* 0x0000001e43637811 */ /* 0x040fe400078fd0ff */
[-C--:B------:R-:W-:Y:S02]  /*0150*/  IABS R7, R4.reuse ;  /* 0x0000000400077213 */ /* 0x080fe40000000000 */
[----:B------:R-:W-:Y:S02]  /*0160*/  IABS R10, R4 ;  /* 0x00000004000a7213 */ /* 0x000fe40000000000 */
[----:B------:R-:W1:Y:S01]  /*0170*/  I2F.RP R0, R7 ;  /* 0x0000000700007306 */ /* 0x000e620000209400 */
[C---:B------:R-:W-:Y:S02]  /*0180*/  LEA.HI R181, R67.reuse, 0x2e, RZ, 0x1a ;  /* 0x0000002e43b57811 */ /* 0x040fe400078fd0ff */
[----:B------:R-:W-:Y:S02]  /*0190*/  LEA.HI R179, R67, 0x3e, RZ, 0x1a ;  /* 0x0000003e43b37811 */ /* 0x000fe400078fd0ff */
[----:B------:R-:W-:-:S04]  /*01a0*/  SGXT.U32 R97, R97, 0x1 ;  /* 0x000000016161781a */ /* 0x000fc80000000000 */
[C---:B------:R-:W-:Y:S02]  /*01b0*/  LOP3.LUT R70, R97.reuse, 0x2, RZ, 0xfc, !PT ;  /* 0x0000000261467812 */ /* 0x040fe400078efcff */
[C---:B------:R-:W-:Y:S02]  /*01c0*/  LOP3.LUT R71, R97.reuse, 0x4, RZ, 0xfc, !PT ;  /* 0x0000000461477812 */ /* 0x040fe400078efcff */
[C---:B------:R-:W-:Y:S01]  /*01d0*/  LOP3.LUT R72, R97.reuse, 0x6, RZ, 0xfc, !PT ;  /* 0x0000000661487812 */ /* 0x040fe200078efcff */
[----:B-1----:R-:W1:Y:S01]  /*01e0*/  MUFU.RCP R0, R0 ;  /* 0x0000000000007308 */ /* 0x002e620000001000 */
[C---:B------:R-:W-:Y:S02]  /*01f0*/  LOP3.LUT R73, R97.reuse, 0x8, RZ, 0xfc, !PT ;  /* 0x0000000861497812 */ /* 0x040fe400078efcff */
[C---:B------:R-:W-:Y:S02]  /*0200*/  LOP3.LUT R74, R97.reuse, 0xa, RZ, 0xfc, !PT ;  /* 0x0000000a614a7812 */ /* 0x040fe400078efcff */
[----:B------:R-:W-:-:S02]  /*0210*/  LOP3.LUT R75, R97, 0xc, RZ, 0xfc, !PT ;  /* 0x0000000c614b7812 */ /* 0x000fc400078efcff */
[C---:B------:R-:W-:Y:S02]  /*0220*/  LOP3.LUT R76, R97.reuse, 0x10, RZ, 0xfc, !PT ;  /* 0x00000010614c7812 */ /* 0x040fe400078efcff */
[C---:B------:R-:W-:Y:S02]  /*0230*/  LOP3.LUT R77, R97.reuse, 0x12, RZ, 0xfc, !PT ;  /* 0x00000012614d7812 */ /* 0x040fe400078efcff */
[C---:B------:R-:W-:Y:S02]  /*0240*/  LOP3.LUT R78, R97.reuse, 0x14, RZ, 0xfc, !PT ;  /* 0x00000014614e7812 */ /* 0x040fe400078efcff */
[C---:B------:R-:W-:Y:S02]  /*0250*/  LOP3.LUT R79, R97.reuse, 0x16, RZ, 0xfc, !PT ;  /* 0x00000016614f7812 */ /* 0x040fe400078efcff */
[C---:B------:R-:W-:Y:S01]  /*0260*/  LOP3.LUT R80, R97.reuse, 0x18, RZ, 0xfc, !PT ;  /* 0x0000001861507812 */ /* 0x040fe200078efcff */
[----:B-1----:R-:W-:Y:S01]  /*0270*/  VIADD R2, R0, 0xffffffe ;  /* 0x0ffffffe00027836 */ /* 0x002fe20000000000 */
[C---:B------:R-:W-:Y:S01]  /*0280*/  LOP3.LUT R81, R97.reuse, 0x1a, RZ, 0xfc, !PT ;  /* 0x0000001a61517812 */ /* 0x040fe200078efcff */
[----:B------:R-:W-:Y:S01]  /*0290*/  IMAD.MOV R0, RZ, RZ, -R10 ;  /* 0x000000ffff007224 */ /* 0x000fe200078e0a0a */
[C---:B------:R-:W-:Y:S01]  /*02a0*/  LOP3.LUT R82, R97.reuse, 0x1c, RZ, 0xfc, !PT ;  /* 0x0000001c61527812 */ /* 0x040fe200078efcff */
[----:B------:R1:W2:Y:S01]  /*02b0*/  F2I.FTZ.U32.TRUNC.NTZ R3, R2 ;  /* 0x0000000200037305 */ /* 0x0002a2000021f000 */
[----:B------:R-:W-:-:S02]  /*02c0*/  LOP3.LUT R83, R97, 0x20, RZ, 0xfc, !PT ;  /* 0x0000002061537812 */ /* 0x000fc400078efcff */
[C---:B------:R-:W-:Y:S02]  /*02d0*/  LOP3.LUT R84, R97.reuse, 0x22, RZ, 0xfc, !PT ;  /* 0x0000002261547812 */ /* 0x040fe400078efcff */
[C---:B------:R-:W-:Y:S02]  /*02e0*/  LOP3.LUT R85, R97.reuse, 0x24, RZ, 0xfc, !PT ;  /* 0x0000002461557812 */ /* 0x040fe400078efcff */
[C---:B------:R-:W-:Y:S01]  /*02f0*/  LOP3.LUT R86, R97.reuse, 0x26, RZ, 0xfc, !PT ;  /* 0x0000002661567812 */ /* 0x040fe200078efcff */
[----:B-1----:R-:W-:Y:S01]  /*0300*/  IMAD.MOV.U32 R2, RZ, RZ, RZ ;  /* 0x000000ffff027224 */ /* 0x002fe200078e00ff */
[C---:B------:R-:W-:Y:S02]  /*0310*/  LOP3.LUT R87, R97.reuse, 0x28, RZ, 0xfc, !PT ;  /* 0x0000002861577812 */ /* 0x040fe400078efcff */
[C---:B------:R-:W-:Y:S02]  /*0320*/  LOP3.LUT R88, R97.reuse, 0x2a, RZ, 0xfc, !PT ;  /* 0x0000002a61587812 */ /* 0x040fe400078efcff */
[C---:B------:R-:W-:Y:S01]  /*0330*/  LOP3.LUT R89, R97.reuse, 0x2c, RZ, 0xfc, !PT ;  /* 0x0000002c61597812 */ /* 0x040fe200078efcff */
[----:B--2---:R-:W-:Y:S01]  /*0340*/  IMAD.MOV R6, RZ, RZ, -R3 ;  /* 0x000000ffff067224 */ /* 0x004fe200078e0a03 */
[----:B------:R-:W-:-:S02]  /*0350*/  LOP3.LUT R90, R97, 0x30, RZ, 0xfc, !PT ;  /* 0x00000030615a7812 */ /* 0x000fc400078efcff */
[C---:B------:R-:W-:Y:S01]  /*0360*/  LOP3.LUT R91, R97.reuse, 0x32, RZ, 0xfc, !PT ;  /* 0x00000032615b7812 */ /* 0x040fe200078efcff */
[----:B------:R-:W-:Y:S01]  /*0370*/  IMAD R9, R6, R7, RZ ;  /* 0x0000000706097224 */ /* 0x000fe200078e02ff */
[C---:B------:R-:W-:Y:S01]  /*0380*/  LOP3.LUT R92, R97.reuse, 0x34, RZ, 0xfc, !PT ;  /* 0x00000034615c7812 */ /* 0x040fe200078efcff */
[----:B------:R-:W-:Y:S01]  /*0390*/  IMAD.MOV.U32 R6, RZ, RZ, R8 ;  /* 0x000000ffff067224 */ /* 0x000fe200078e0008 */
[----:B------:R-:W-:Y:S01]  /*03a0*/  LOP3.LUT R93, R97, 0x36, RZ, 0xfc, !PT ;  /* 0x00000036615d7812 */ /* 0x000fe200078efcff */
[----:B------:R-:W-:Y:S01]  /*03b0*/  IMAD.HI.U32 R3, R3, R9, R2 ;  /* 0x0000000903037227 */ /* 0x000fe200078e0002 */
[C---:B------:R-:W-:Y:S02]  /*03c0*/  LOP3.LUT R94, R97.reuse, 0x38, RZ, 0xfc, !PT ;  /* 0x00000038615e7812 */ /* 0x040fe400078efcff */
[C---:B------:R-:W-:Y:S02]  /*03d0*/  LOP3.LUT R95, R97.reuse, 0x3a, RZ, 0xfc, !PT ;  /* 0x0000003a615f7812 */ /* 0x040fe400078efcff */
[----:B------:R-:W-:Y:S01]  /*03e0*/  LOP3.LUT R96, R97, 0x3c, RZ, 0xfc, !PT ;  /* 0x0000003c61607812 */ /* 0x000fe200078efcff */
[----:B------:R-:W-:-:S04]  /*03f0*/  IMAD.HI.U32 R3, R3, R6, RZ ;  /* 0x0000000603037227 */ /* 0x000fc800078e00ff */
[----:B------:R-:W-:-:S05]  /*0400*/  IMAD R0, R3, R0, R6 ;  /* 0x0000000003007224 */ /* 0x000fca00078e0206 */
[----:B------:R-:W-:-:S13]  /*0410*/  ISETP.GT.U32.AND P1, PT, R7, R0, PT ;  /* 0x000000000700720c */ /* 0x000fda0003f24070 */
[----:B------:R-:W-:Y:S02]  /*0420*/  @!P1 IMAD.IADD R0, R0, 0x1, -R7 ;  /* 0x0000000100009824 */ /* 0x000fe400078e0a07 */
[----:B------:R-:W-:Y:S01]  /*0430*/  @!P1 VIADD R3, R3, 0x1 ;  /* 0x0000000103039836 */ /* 0x000fe20000000000 */
[----:B------:R-:W-:Y:S02]  /*0440*/  ISETP.NE.AND P1, PT, R4, RZ, PT ;  /* 0x000000ff0400720c */ /* 0x000fe40003f25270 */
[----:B------:R-:W-:Y:S02]  /*0450*/  ISETP.GE.U32.AND P0, PT, R0, R7, PT ;  /* 0x000000070000720c */ /* 0x000fe40003f06070 */
[----:B------:R-:W-:-:S04]  /*0460*/  LOP3.LUT R0, R5, R4, RZ, 0x3c, !PT ;  /* 0x0000000405007212 */ /* 0x000fc800078e3cff */
[----:B------:R-:W-:Y:S01]  /*0470*/  ISETP.GE.AND P2, PT, R0, RZ, PT ;  /* 0x000000ff0000720c */ /* 0x000fe20003f46270 */
[----:B------:R-:W-:-:S06]  /*0480*/  VIADD R0, R34, 0x3f ;  /* 0x0000003f22007836 */ /* 0x000fcc0000000000 */
[----:B------:R-:W-:-:S04]  /*0490*/  @P0 VIADD R3, R3, 0x1 ;  /* 0x0000000103030836 */ /* 0x000fc80000000000 */
[----:B------:R-:W-:Y:S01]  /*04a0*/  IMAD.MOV.U32 R2, RZ, RZ, R3 ;  /* 0x000000ffff027224 */ /* 0x000fe200078e0003 */
[----:B------:R-:W-:-:S03]  /*04b0*/  SHF.R.S32.HI R3, RZ, 0x1f, R0 ;  /* 0x0000001fff037819 */ /* 0x000fc60000011400 */
[----:B------:R-:W-:Y:S01]  /*04c0*/  @!P2 IMAD.MOV R2, RZ, RZ, -R2 ;  /* 0x000000ffff02a224 */ /* 0x000fe200078e0a02 */
[----:B------:R-:W-:Y:S02]  /*04d0*/  @!P1 LOP3.LUT R2, RZ, R4, RZ, 0x33, !PT ;  /* 0x00000004ff029212 */ /* 0x000fe400078e33ff */
[----:B------:R-:W-:-:S03]  /*04e0*/  LEA.HI R3, R3, R0, RZ, 0x6 ;  /* 0x0000000003037211 */ /* 0x000fc600078f30ff */
[----:B------:R-:W-:Y:S02]  /*04f0*/  IMAD.SHL.U32 R25, R2, 0x4, RZ ;  /* 0x0000000402197824 */ /* 0x000fe400078e00ff */
[----:B------:R-:W-:-:S03]  /*0500*/  IMAD.MOV R2, RZ, RZ, -R2 ;  /* 0x000000ffff027224 */ /* 0x000fc600078e0a02 */
[----:B------:R-:W-:Y:S01]  /*0510*/  LEA.HI.SX32 R3, R3, -R25, 0x1a ;  /* 0x8000001903037211 */ /* 0x000fe200078fd2ff */
[----:B------:R-:W-:-:S03]  /*0520*/  IMAD R4, R4, R2, R5 ;  /* 0x0000000204047224 */ /* 0x000fc600078e0205 */
[----:B------:R-:W-:Y:S02]  /*0530*/  VIMNMX R11, R3, 0x4, PT ;  /* 0x00000004030b7848 */ /* 0x000fe40003fe0100 */
[----:B------:R-:W-:Y:S02]  /*0540*/  IABS R9, R4 ;  /* 0x0000000400097213 */ /* 0x000fe40000000000 */
[----:B------:R-:W-:-:S04]  /*0550*/  IABS R7, R11 ;  /* 0x0000000b00077213 */ /* 0x000fc80000000000 */
[----:B------:R-:W1:Y:S08]  /*0560*/  I2F.RP R0, R7 ;  /* 0x0000000700007306 */ /* 0x000e700000209400 */
[----:B-1----:R-:W1:Y:S02]  /*0570*/  MUFU.RCP R0, R0 ;  /* 0x0000000000007308 */ /* 0x002e640000001000 */
[----:B-1----:R-:W-:-:S06]  /*0580*/  VIADD R3, R0, 0xffffffe ;  /* 0x0ffffffe00037836 */ /* 0x002fcc0000000000 */
[----:B------:R-:W1:Y:S02]  /*0590*/  F2I.FTZ.U32.TRUNC.NTZ R3, R3 ;  /* 0x0000000300037305 */ /* 0x000e64000021f000 */
[----:B-1----:R-:W-:-:S04]  /*05a0*/  IMAD.MOV R6, RZ, RZ, -R3 ;  /* 0x000000ffff067224 */ /* 0x002fc800078e0a03 */
[----:B------:R-:W-:Y:S01]  /*05b0*/  IMAD.MOV.U32 R2, RZ, RZ, R6 ;  /* 0x000000ffff027224 */ /* 0x000fe200078e0006 */
[----:B------:R-:W-:-:S03]  /*05c0*/  IABS R6, R11 ;  /* 0x0000000b00067213 */ /* 0x000fc60000000000 */
[----:B------:R-:W-:Y:S02]  /*05d0*/  IMAD R5, R2, R7, RZ ;  /* 0x0000000702057224 */ /* 0x000fe400078e02ff */
[----:B------:R-:W-:Y:S02]  /*05e0*/  IMAD.MOV.U32 R2, RZ, RZ, RZ ;  /* 0x000000ffff027224 */ /* 0x000fe400078e00ff */
[----:B------:R-:W-:Y:S02]  /*05f0*/  IMAD.MOV R0, RZ, RZ, -R6 ;  /* 0x000000ffff007224 */ /* 0x000fe400078e0a06 */
[----:B------:R-:W-:-:S06]  /*0600*/  IMAD.HI.U32 R2, R3, R5, R2 ;  /* 0x0000000503027227 */ /* 0x000fcc00078e0002 */
        /* <DEDUP_REMOVED lines=8> */
[----:B------:R-:W-:-:S07]  /*0690*/  ISETP.GE.AND P2, PT, R0, RZ, PT ;  /* 0x000000ff0000720c */ /* 0x000fce0003f46270 */
[----:B------:R-:W-:Y:S01]  /*06a0*/  @P0 VIADD R2, R2, 0x1 ;  /* 0x0000000102020836 */ /* 0x000fe20000000000 */
[----:B------:R-:W-:-:S05]  /*06b0*/  ISETP.GT.AND P0, PT, R177, 0x3f, PT ;  /* 0x0000003fb100780c */ /* 0x000fca0003f04270 */
[----:B------:R-:W-:Y:S01]  /*06c0*/  @!P2 IMAD.MOV R2, RZ, RZ, -R2 ;  /* 0x000000ffff02a224 */ /* 0x000fe200078e0a02 */
[----:B------:R-:W-:-:S05]  /*06d0*/  @!P1 LOP3.LUT R2, RZ, R11, RZ, 0x33, !PT ;  /* 0x0000000bff029212 */ /* 0x000fca00078e33ff */
[----:B------:R-:W-:Y:S02]  /*06e0*/  IMAD.MOV R0, RZ, RZ, -R2 ;  /* 0x000000ffff007224 */ /* 0x000fe400078e0a02 */
[----:B------:R-:W-:Y:S02]  /*06f0*/  IMAD.SHL.U32 R24, R2, 0x40, RZ ;  /* 0x0000004002187824 */ /* 0x000fe400078e00ff */
[----:B------:R-:W-:Y:S02]  /*0700*/  IMAD R0, R11, R0, R4 ;  /* 0x000000000b007224 */ /* 0x000fe400078e0204 */
[----:B------:R-:W-:Y:S01]  /*0710*/  IMAD.IADD R9, R98, 0x1, R24 ;  /* 0x0000000162097824 */ /* 0x000fe200078e0218 */
[C---:B------:R-:W-:Y:S01]  /*0720*/  LOP3.LUT R2, R24.reuse, R97, RZ, 0xfc, !PT ;  /* 0x0000006118027212 */ /* 0x040fe200078efcff */
[----:B------:R-:W-:Y:S01]  /*0730*/  IMAD.IADD R25, R25, 0x1, R0 ;  /* 0x0000000119197824 */ /* 0x000fe200078e0200 */
[----:B------:R-:W-:Y:S01]  /*0740*/  LOP3.LUT R0, R67, 0x7f, RZ, 0xc0, !PT ;  /* 0x0000007f43007812 */ /* 0x000fe200078ec0ff */
[--C-:B------:R-:W-:Y:S01]  /*0750*/  IMAD.IADD R17, R99, 0x1, R24.reuse ;  /* 0x0000000163117824 */ /* 0x100fe200078e0218 */
[C-C-:B------:R-:W-:Y:S01]  /*0760*/  LOP3.LUT R3, R24.reuse, 0x2, R97.reuse, 0xfe, !PT ;  /* 0x0000000218037812 */ /* 0x140fe200078efe61 */
[--C-:B------:R-:W-:Y:S01]  /*0770*/  IMAD.IADD R57, R181, 0x1, R24.reuse ;  /* 0x00000001b5397824 */ /* 0x100fe200078e0218 */
[C-C-:B------:R-:W-:Y:S01]  /*0780*/  LOP3.LUT R4, R24.reuse, 0x4, R97.reuse, 0xfe, !PT ;  /* 0x0000000418047812 */ /* 0x140fe200078efe61 */
[----:B------:R-:W-:Y:S01]  /*0790*/  IMAD.IADD R65, R179, 0x1, R24 ;  /* 0x00000001b3417824 */ /* 0x000fe200078e0218 */
[C-C-:B------:R-:W-:Y:S01]  /*07a0*/  LOP3.LUT R5, R24.reuse, 0x6, R97.reuse, 0xfe, !PT ;  /* 0x0000000618057812 */ /* 0x140fe200078efe61 */
[----:B------:R-:W-:Y:S01]  /*07b0*/  IMAD R66, R25, 0x40, R178 ;  /* 0x0000004019427824 */ /* 0x000fe200078e02b2 */
[----:B------:R-:W-:-:S02]  /*07c0*/  LOP3.LUT R6, R24, 0x8, R97, 0xfe, !PT ;  /* 0x0000000818067812 */ /* 0x000fc400078efe61 */
[C-C-:B------:R-:W-:Y:S02]  /*07d0*/  LOP3.LUT R7, R24.reuse, 0xa, R97.reuse, 0xfe, !PT ;  /* 0x0000000a18077812 */ /* 0x140fe400078efe61 */
[C-C-:B------:R-:W-:Y:S02]  /*07e0*/  LOP3.LUT R8, R24.reuse, 0xc, R97.reuse, 0xfe, !PT ;  /* 0x0000000c18087812 */ /* 0x140fe400078efe61 */
[C-C-:B------:R-:W-:Y:S02]  /*07f0*/  LOP3.LUT R10, R24.reuse, 0x10, R97.reuse, 0xfe, !PT ;  /* 0x00000010180a7812 */ /* 0x140fe400078efe61 */
[C-C-:B------:R-:W-:Y:S02]  /*0800*/  LOP3.LUT R11, R24.reuse, 0x12, R97.reuse, 0xfe, !PT ;  /* 0x00000012180b7812 */ /* 0x140fe400078efe61 */
[C-C-:B------:R-:W-:Y:S02]  /*0810*/  LOP3.LUT R12, R24.reuse, 0x14, R97.reuse, 0xfe, !PT ;  /* 0x00000014180c7812 */ /* 0x140fe400078efe61 */
        /* <DEDUP_REMOVED lines=17> */
[----:B------:R-:W-:Y:S01]  /*0930*/  LOP3.LUT R64, R24, 0x3c, R97, 0xfe, !PT ;  /* 0x0000003c18407812 */ /* 0x000fe200078efe61 */
[----:B0-----:R-:W-:Y:S06]  /*0940*/  @P0 BRA `(.L_x_0) ;  /* 0x0000000000480947 */ /* 0x001fec0003800000 */
[----:B------:R-:W-:Y:S01]  /*0950*/  IMAD.SHL.U32 R67, R67, 0x8, RZ ;  /* 0x0000000843437824 */ /* 0x000fe200078e00ff */
[----:B------:R-:W-:Y:S02]  /*0960*/  CS2R R24, SRZ ;  /* 0x0000000000187805 */ /* 0x000fe4000001ff00 */
[----:B------:R-:W-:Y:S02]  /*0970*/  CS2R R26, SRZ ;  /* 0x00000000001a7805 */ /* 0x000fe4000001ff00 */
[----:B------:R-:W-:Y:S02]  /*0980*/  CS2R R28, SRZ ;  /* 0x00000000001c7805 */ /* 0x000fe4000001ff00 */
[----:B------:R-:W-:Y:S02]  /*0990*/  CS2R R30, SRZ ;  /* 0x00000000001e7805 */ /* 0x000fe4000001ff00 */
[----:B------:R-:W-:Y:S02]  /*09a0*/  CS2R R32, SRZ ;  /* 0x0000000000207805 */ /* 0x000fe4000001ff00 */
[----:B------:R-:W-:-:S02]  /*09b0*/  CS2R R34, SRZ ;  /* 0x0000000000227805 */ /* 0x000fc4000001ff00 */
        /* <DEDUP_REMOVED lines=9> */
[----:B------:R-:W-:Y:S01]  /*0a50*/  CS2R R54, SRZ ;  /* 0x0000000000367805 */ /* 0x000fe2000001ff00 */
[----:B------:R-:W-:Y:S06]  /*0a60*/  BRA `(.L_x_1) ;  /* 0x0000004000bc7947 */ /* 0x000fec0003800000 */
.L_x_0:
[----:B------:R-:W-:Y:S01]  /*0a70*/  IABS R24, R35 ;  /* 0x0000002300187213 */ /* 0x000fe20000000000 */
[----:B------:R-:W-:Y:S01]  /*0a80*/  ULDC UR4, c[0x0][0x240] ;  /* 0x0000900000047ab9 */ /* 0x000fe20000000800 */
[----:B------:R-:W-:Y:S01]  /*0a90*/  IABS R25, R34 ;  /* 0x0000002200197213 */ /* 0x000fe20000000000 */
[----:B------:R-:W-:Y:S01]  /*0aa0*/  ULDC.64 UR8, c[0x0][0x218] ;  /* 0x0000860000087ab9 */ /* 0x000fe20000000a00 */
[----:B------:R-:W0:Y:S01]  /*0ab0*/  I2F.RP R30, R24 ;  /* 0x00000018001e7306 */ /* 0x000e220000209400 */
[----:B------:R-:W-:Y:S01]  /*0ac0*/  IABS R41, R61 ;  /* 0x0000003d00297213 */ /* 0x000fe20000000000 */
[----:B------:R-:W1:Y:S01]  /*0ad0*/  LDC R140, c[0x0][0x238] ;  /* 0x00008e00ff8c7b82 */ /* 0x000e620000000800 */
[----:B------:R-:W-:Y:S01]  /*0ae0*/  IABS R39, R62 ;  /* 0x0000003e00277213 */ /* 0x000fe20000000000 */
[----:B------:R-:W-:Y:S01]  /*0af0*/  ULDC UR5, c[0x0][0x234] ;  /* 0x00008d0000057ab9 */ /* 0x000fe20000000800 */
[----:B------:R-:W-:Y:S01]  /*0b00*/  IABS R43, R60 ;  /* 0x0000003c002b7213 */ /* 0x000fe20000000000 */
[----:B------:R-:W-:Y:S01]  /*0b10*/  ULDC.64 UR6, c[0x0][0x210] ;  /* 0x0000840000067ab9 */ /* 0x000fe20000000a00 */
[----:B------:R-:W-:Y:S01]  /*0b20*/  IABS R45, R58 ;  /* 0x0000003a002d7213 */ /* 0x000fe20000000000 */
[----:B------:R-:W2:Y:S01]  /*0b30*/  I2F.RP R31, R25 ;  /* 0x00000019001f7306 */ /* 0x000ea20000209400 */
[----:B------:R-:W-:Y:S01]  /*0b40*/  IABS R47, R57 ;  /* 0x00000039002f7213 */ /* 0x000fe20000000000 */
[----:B------:R-:W-:Y:S01]  /*0b50*/  IMAD.SHL.U32 R67, R67, 0x8, RZ ;  /* 0x0000000843437824 */ /* 0x000fe200078e00ff */
[----:B------:R-:W-:-:S02]  /*0b60*/  IABS R49, R56 ;  /* 0x0000003800317213 */ /* 0x000fc40000000000 */
[----:B------:R-:W-:Y:S02]  /*0b70*/  IABS R51, R23 ;  /* 0x0000001700337213 */ /* 0x000fe40000000000 */
[----:B------:R-:W-:Y:S01]  /*0b80*/  IABS R53, R22 ;  /* 0x0000001600357213 */ /* 0x000fe20000000000 */
[----:B0-----:R-:W0:Y:S01]  /*0b90*/  MUFU.RCP R30, R30 ;  /* 0x0000001e001e7308 */ /* 0x001e220000001000 */
[----:B------:R-:W-:Y:S02]  /*0ba0*/  IABS R55, R21 ;  /* 0x0000001500377213 */ /* 0x000fe40000000000 */
[----:B------:R-:W-:Y:S02]  /*0bb0*/  IABS R69, R20 ;  /* 0x0000001400457213 */ /* 0x000fe40000000000 */
[----:B------:R-:W-:Y:S02]  /*0bc0*/  IABS R101, R19 ;  /* 0x0000001300657213 */ /* 0x000fe40000000000 */
[----:B------:R-:W-:Y:S01]  /*0bd0*/  IABS R103, R18 ;  /* 0x0000001200677213 */ /* 0x000fe20000000000 */
[----:B--2---:R-:W2:Y:S01]  /*0be0*/  MUFU.RCP R31, R31 ;  /* 0x0000001f001f7308 */ /* 0x004ea20000001000 */
[----:B------:R-:W-:Y:S01]  /*0bf0*/  IABS R105, R17 ;  /* 0x0000001100697213 */ /* 0x000fe20000000000 */
[----:B-1----:R-:W-:Y:S01]  /*0c00*/  IMAD R179, R179, R140, RZ ;  /* 0x0000008cb3b37224 */ /* 0x002fe200078e02ff */
[----:B------:R-:W-:Y:S01]  /*0c10*/  IABS R107, R16 ;  /* 0x00000010006b7213 */ /* 0x000fe20000000000 */
[-C--:B------:R-:W-:Y:S01]  /*0c20*/  IMAD R181, R181, R140.reuse, RZ ;  /* 0x0000008cb5b57224 */ /* 0x080fe200078e02ff */
[----:B------:R-:W-:Y:S01]  /*0c30*/  IABS R109, R15 ;  /* 0x0000000f006d7213 */ /* 0x000fe20000000000 */
[----:B------:R-:W-:Y:S01]  /*0c40*/  IMAD R99, R99, R140, RZ ;  /* 0x0000008c63637224 */ /* 0x000fe200078e02ff */
[----:B------:R-:W-:Y:S01]  /*0c50*/  IABS R111, R14 ;  /* 0x0000000e006f7213 */ /* 0x000fe20000000000 */
[----:B------:R-:W-:Y:S01]  /*0c60*/  IMAD R98, R98, R140, RZ ;  /* 0x0000008c62627224 */ /* 0x000fe200078e02ff */
[----:B------:R-:W-:Y:S01]  /*0c70*/  IABS R113, R13 ;  /* 0x0000000d00717213 */ /* 0x000fe20000000000 */
[----:B0-----:R-:W-:Y:S01]  /*0c80*/  VIADD R26, R30, 0xffffffe ;  /* 0x0ffffffe1e1a7836 */ /* 0x001fe20000000000 */
[----:B------:R-:W-:Y:S01]  /*0c90*/  IABS R115, R12 ;  /* 0x0000000c00737213 */ /* 0x000fe20000000000 */
[----:B------:R-:W-:Y:S01]  /*0ca0*/  IMAD R97, R97, R140, RZ ;  /* 0x0000008c61617224 */ /* 0x000fe200078e02ff */
[----:B------:R-:W-:Y:S01]  /*0cb0*/  IABS R117, R11 ;  /* 0x0000000b00757213 */ /* 0x000fe20000000000 */
[----:B------:R0:W1:Y:S01]  /*0cc0*/  F2I.FTZ.U32.TRUNC.NTZ R27, R26 ;  /* 0x0000001a001b7305 */ /* 0x000062000021f000 */
[----:B------:R-:W-:Y:S01]  /*0cd0*/  IABS R119, R10 ;  /* 0x0000000a00777213 */ /* 0x000fe20000000000 */
[----:B------:R-:W-:Y:S01]  /*0ce0*/  IMAD R96, R96, R140, RZ ;  /* 0x0000008c60607224 */ /* 0x000fe200078e02ff */
[----:B------:R-:W-:Y:S01]  /*0cf0*/  IABS R133, R2 ;  /* 0x0000000200857213 */ /* 0x000fe20000000000 */
[----:B--2---:R-:W-:Y:S01]  /*0d00*/  VIADD R28, R31, 0xffffffe ;  /* 0x0ffffffe1f1c7836 */ /* 0x004fe20000000000 */
[----:B------:R-:W-:Y:S01]  /*0d10*/  IABS R31, R65 ;  /* 0x00000041001f7213 */ /* 0x000fe20000000000 */
[----:B------:R-:W-:Y:S01]  /*0d20*/  IMAD R95, R95, R140, RZ ;  /* 0x0000008c5f5f7224 */ /* 0x000fe200078e02ff */
[----:B------:R-:W-:Y:S01]  /*0d30*/  IABS R121, R9 ;  /* 0x0000000900797213 */ /* 0x000fe20000000000 */
[----:B------:R2:W3:Y:S01]  /*0d40*/  F2I.FTZ.U32.TRUNC.NTZ R29, R28 ;  /* 0x0000001c001d7305 */ /* 0x0004e2000021f000 */
[----:B0-----:R-:W-:Y:S01]  /*0d50*/  IMAD.MOV.U32 R26, RZ, RZ, RZ ;  /* 0x000000ffff1a7224 */ /* 0x001fe200078e00ff */
[----:B------:R-:W-:Y:S01]  /*0d60*/  IABS R123, R8 ;  /* 0x00000008007b7213 */ /* 0x000fe20000000000 */
[-C--:B------:R-:W-:Y:S01]  /*0d70*/  IMAD R94, R94, R140.reuse, RZ ;  /* 0x0000008c5e5e7224 */ /* 0x080fe200078e02ff */
[----:B------:R-:W-:Y:S01]  /*0d80*/  IABS R125, R7 ;  /* 0x00000007007d7213 */ /* 0x000fe20000000000 */
[----:B------:R-:W-:Y:S01]  /*0d90*/  IMAD R93, R93, R140, RZ ;  /* 0x0000008c5d5d7224 */ /* 0x000fe200078e02ff */
[----:B------:R-:W-:Y:S01]  /*0da0*/  IABS R127, R6 ;  /* 0x00000006007f7213 */ /* 0x000fe20000000000 */
[----:B-1----:R-:W-:Y:S01]  /*0db0*/  IMAD.MOV R33, RZ, RZ, -R27 ;  /* 0x000000ffff217224 */ /* 0x002fe200078e0a1b */
[----:B------:R-:W-:Y:S01]  /*0dc0*/  IABS R129, R5 ;  /* 0x0000000500817213 */ /* 0x000fe20000000000 */
[----:B--2---:R-:W-:Y:S01]  /*0dd0*/  IMAD.MOV.U32 R28, RZ, RZ, RZ ;  /* 0x000000ffff1c7224 */ /* 0x004fe200078e00ff */
[----:B------:R-:W-:Y:S01]  /*0de0*/  IABS R131, R4 ;  /* 0x0000000400837213 */ /* 0x000fe20000000000 */
[----:B------:R-:W-:Y:S01]  /*0df0*/  IMAD R33, R33, R24, RZ ;  /* 0x0000001821217224 */ /* 0x000fe200078e02ff */
[----:B------:R-:W-:Y:S01]  /*0e00*/  IABS R135, R3 ;  /* 0x0000000300877213 */ /* 0x000fe20000000000 */
[----:B------:R-:W-:-:S02]  /*0e10*/  IMAD R92, R92, R140, RZ ;  /* 0x0000008c5c5c7224 */ /* 0x000fc400078e02ff */
[----:B---3--:R-:W-:Y:S02]  /*0e20*/  IMAD.MOV R32, RZ, RZ, -R29 ;  /* 0x000000ffff207224 */ /* 0x008fe400078e0a1d */
[----:B------:R-:W-:Y:S01]  /*0e30*/  IMAD.HI.U32 R26, R27, R33, R26 ;  /* 0x000000211b1a7227 */ /* 0x000fe200078e001a */
[----:B------:R-:W-:-:S03]  /*0e40*/  IABS R33, R64 ;  /* 0x0000004000217213 */ /* 0x000fc60000000000 */
[----:B------:R-:W-:Y:S02]  /*0e50*/  IMAD R37, R32, R25, RZ ;  /* 0x0000001920257224 */ /* 0x000fe400078e02ff */
[----:B------:R-:W-:-:S04]  /*0e60*/  IMAD.HI.U32 R27, R26, R31, RZ ;  /* 0x0000001f1a1b7227 */ /* 0x000fc800078e00ff */
[----:B------:R-:W-:Y:S01]  /*0e70*/  IMAD.HI.U32 R38, R29, R37, R28 ;  /* 0x000000251d267227 */ /* 0x000fe200078e001c */
[----:B------:R-:W-:-:S03]  /*0e80*/  IABS R37, R63 ;  /* 0x0000003f00257213 */ /* 0x000fc60000000000 */
[----:B------:R-:W-:Y:S02]  /*0e90*/  IMAD.MOV R27, RZ, RZ, -R27 ;  /* 0x000000ffff1b7224 */ /* 0x000fe400078e0a1b */
[----:B------:R-:W-:-:S04]  /*0ea0*/  IMAD.HI.U32 R29, R26, R37, RZ ;  /* 0x000000251a1d7227 */ /* 0x000fc800078e00ff */
[----:B------:R-:W-:Y:S02]  /*0eb0*/  IMAD R27, R24, R27, R31 ;  /* 0x0000001b181b7224 */ /* 0x000fe400078e021f */
[----:B------:R-:W-:-:S03]  /*0ec0*/  IMAD.HI.U32 R28, R26, R33, RZ ;  /* 0x000000211a1c7227 */ /* 0x000fc600078e00ff */
[----:B------:R-:W-:Y:S01]  /*0ed0*/  ISETP.GT.U32.AND P0, PT, R24, R27, PT ;  /* 0x0000001b1800720c */ /* 0x000fe20003f04070 */
[----:B------:R-:W-:-:S04]  /*0ee0*/  IMAD.HI.U32 R31, R26, R41, RZ ;  /* 0x000000291a1f7227 */ /* 0x000fc800078e00ff */
[----:B------:R-:W-:Y:S02]  /*0ef0*/  IMAD.MOV R32, RZ, RZ, -R29 ;  /* 0x000000ffff207224 */ /* 0x000fe400078e0a1d */
[----:B------:R-:W-:-:S04]  /*0f00*/  IMAD.HI.U32 R30, R26, R39, RZ ;  /* 0x000000271a1e7227 */ /* 0x000fc800078e00ff */
[----:B------:R-:W-:Y:S02]  /*0f10*/  IMAD.MOV R28, RZ, RZ, -R28 ;  /* 0x000000ffff1c7224 */ /* 0x000fe400078e0a1c */
[----:B------:R-:W-:Y:S02]  /*0f20*/  IMAD.MOV R36, RZ, RZ, -R31 ;  /* 0x000000ffff247224 */ /* 0x000fe400078e0a1f */
[C---:B------:R-:W-:Y:S02]  /*0f30*/  IMAD R31, R24.reuse, R32, R37 ;  /* 0x00000020181f7224 */ /* 0x040fe400078e0225 */
[----:B------:R-:W-:Y:S02]  /*0f40*/  IMAD.MOV R30, RZ, RZ, -R30 ;  /* 0x000000ffff1e7224 */ /* 0x000fe400078e0a1e */
[C---:B------:R-:W-:Y:S01]  /*0f50*/  IMAD R29, R24.reuse, R28, R33 ;  /* 0x0000001c181d7224 */ /* 0x040fe200078e0221 */
[C---:B------:R-:W-:Y:S01]  /*0f60*/  ISETP.GT.U32.AND P1, PT, R24.reuse, R31, PT ;  /* 0x0000001f1800720c */ /* 0x040fe20003f24070 */
[----:B------:R-:W-:Y:S01]  /*0f70*/  IMAD R37, R24, R36, R41 ;  /* 0x0000002418257224 */ /* 0x000fe200078e0229 */
[----:B------:R-:W-:Y:S01]  /*0f80*/  IABS R41, R59 ;  /* 0x0000003b00297213 */ /* 0x000fe20000000000 */
[----:B------:R-:W-:Y:S01]  /*0f90*/  IMAD.HI.U32 R28, R26, R43, RZ ;  /* 0x0000002b1a1c7227 */ /* 0x000fe200078e00ff */
[----:B------:R-:W-:-:S02]  /*0fa0*/  ISETP.GT.U32.AND P5, PT, R24, R29, PT ;  /* 0x0000001d1800720c */ /* 0x000fc40003fa4070 */
[C---:B------:R-:W-:Y:S01]  /*0fb0*/  ISETP.GT.U32.AND P3, PT, R24.reuse, R37, PT ;  /* 0x000000251800720c */ /* 0x040fe20003f64070 */
[----:B------:R-:W-:Y:S02]  /*0fc0*/  IMAD R33, R24, R30, R39 ;  /* 0x0000001e18217224 */ /* 0x000fe400078e0227 */
[----:B------:R-:W-:Y:S02]  /*0fd0*/  IMAD.MOV R39, RZ, RZ, -R28 ;  /* 0x000000ffff277224 */ /* 0x000fe400078e0a1c */
[----:B------:R-:W-:Y:S01]  /*0fe0*/  IMAD.HI.U32 R28, R26, R41, RZ ;  /* 0x000000291a1c7227 */ /* 0x000fe200078e00ff */
[----:B------:R-:W-:-:S03]  /*0ff0*/  ISETP.GT.U32.AND P2, PT, R24, R33, PT ;  /* 0x000000211800720c */ /* 0x000fc60003f44070 */
[----:B------:R-:W-:-:S04]  /*1000*/  IMAD.HI.U32 R30, R26, R45, RZ ;  /* 0x0000002d1a1e7227 */ /* 0x000fc800078e00ff */
[----:B------:R-:W-:-:S04]  /*1010*/  IMAD.HI.U32 R32, R26, R47, RZ ;  /* 0x0000002f1a207227 */ /* 0x000fc800078e00ff */
[----:B------:R-:W-:-:S04]  /*1020*/  IMAD.HI.U32 R36, R26, R49, RZ ;  /* 0x000000311a247227 */ /* 0x000fc800078e00ff */
[----:B------:R-:W-:Y:S02]  /*1030*/  IMAD.MOV R28, RZ, RZ, -R28 ;  /* 0x000000ffff1c7224 */ /* 0x000fe400078e0a1c */
[----:B------:R-:W-:Y:S02]  /*1040*/  IMAD.MOV R30, RZ, RZ, -R30 ;  /* 0x000000ffff1e7224 */ /* 0x000fe400078e0a1e */
[----:B------:R-:W-:Y:S02]  /*1050*/  IMAD.MOV R32, RZ, RZ, -R32 ;  /* 0x000000ffff207224 */ /* 0x000fe400078e0a20 */
[----:B------:R-:W-:Y:S02]  /*1060*/  IMAD.MOV R36, RZ, RZ, -R36 ;  /* 0x000000ffff247224 */ /* 0x000fe400078e0a24 */
[C---:B------:R-:W-:Y:S02]  /*1070*/  IMAD R41, R24.reuse, R28, R41 ;  /* 0x0000001c18297224 */ /* 0x040fe400078e0229 */
[----:B------:R-:W-:-:S02]  /*1080*/  IMAD R39, R24, R39, R43 ;  /* 0x0000002718277224 */ /* 0x000fc400078e022b */
[----:B------:R-:W-:-:S03]  /*1090*/  IMAD.HI.U32 R28, R26, R51, RZ ;  /* 0x000000331a1c7227 */ /* 0x000fc600078e00ff */
[C---:B------:R-:W-:Y:S01]  /*10a0*/  ISETP.GT.U32.AND P4, PT, R24.reuse, R39, PT ;  /* 0x000000271800720c */ /* 0x040fe20003f84070 */
[C---:B------:R-:W-:Y:S02]  /*10b0*/  IMAD R43, R24.reuse, R30, R45 ;  /* 0x0000001e182b7224 */ /* 0x040fe400078e022d */
[C---:B------:R-:W-:Y:S02]  /*10c0*/  IMAD R45, R24.reuse, R32, R47 ;  /* 0x00000020182d7224 */ /* 0x040fe400078e022f */
[----:B------:R-:W-:Y:S02]  /*10d0*/  IMAD R47, R24, R36, R49 ;  /* 0x00000024182f7224 */ /* 0x000fe400078e0231 */
[----:B------:R-:W-:Y:S02]  /*10e0*/  IMAD.MOV R49, RZ, RZ, -R28 ;  /* 0x000000ffff317224 */ /* 0x000fe400078e0a1c */
[----:B------:R-:W-:-:S04]  /*10f0*/  IMAD.HI.U32 R28, R26, R53, RZ ;  /* 0x000000351a1c7227 */ /* 0x000fc800078e00ff */
[----:B------:R-:W-:-:S04]  /*1100*/  IMAD.HI.U32 R30, R26, R55, RZ ;  /* 0x000000371a1e7227 */ /* 0x000fc800078e00ff */
[----:B------:R-:W-:-:S04]  /*1110*/  IMAD.HI.U32 R32, R26, R69, RZ ;  /* 0x000000451a207227 */ /* 0x000fc800078e00ff */
[----:B------:R-:W-:-:S04]  /*1120*/  IMAD.HI.U32 R36, R26, R101, RZ ;  /* 0x000000651a247227 */ /* 0x000fc800078e00ff */
[----:B------:R-:W-:Y:S02]  /*1130*/  IMAD.MOV R28, RZ, RZ, -R28 ;  /* 0x000000ffff1c7224 */ /* 0x000fe400078e0a1c */
[----:B------:R-:W-:Y:S02]  /*1140*/  IMAD.MOV R30, RZ, RZ, -R30 ;  /* 0x000000ffff1e7224 */ /* 0x000fe400078e0a1e */
[C---:B------:R-:W-:Y:S02]  /*1150*/  IMAD R49, R24.reuse, R49, R51 ;  /* 0x0000003118317224 */ /* 0x040fe400078e0233 */
[----:B------:R-:W-:Y:S02]  /*1160*/  IMAD.MOV R32, RZ, RZ, -R32 ;  /* 0x000000ffff207224 */ /* 0x000fe400078e0a20 */
[----:B------:R-:W-:Y:S02]  /*1170*/  IMAD.MOV R36, RZ, RZ, -R36 ;  /* 0x000000ffff247224 */ /* 0x000fe400078e0a24 */
[----:B------:R-:W-:-:S02]  /*1180*/  IMAD R51, R24, R28, R53 ;  /* 0x0000001c18337224 */ /* 0x000fc400078e0235 */
[----:B------:R-:W-:-:S04]  /*1190*/  IMAD.HI.U32 R28, R26, R103, RZ ;  /* 0x000000671a1c7227 */ /* 0x000fc800078e00ff */
        /* <DEDUP_REMOVED lines=22> */
[----:B------:R-:W-:Y:S02]  /*1300*/  IMAD.MOV R28, RZ, RZ, -R28 ;  /* 0x000000ffff1c7224 */ /* 0x000fe400078e0a1c */
[----:B------:R-:W-:Y:S02]  /*1310*/  IMAD.MOV R30, RZ, RZ, -R30 ;  /* 0x000000ffff1e7224 */ /* 0x000fe400078e0a1e */
[----:B------:R-:W-:Y:S02]  /*1320*/  IMAD.MOV R32, RZ, RZ, -R32 ;  /* 0x000000ffff207224 */ /* 0x000fe400078e0a20 */
[C---:B------:R-:W-:Y:S02]  /*1330*/  IMAD R111, R24.reuse, R111, R113 ;  /* 0x0000006f186f7224 */ /* 0x040fe400078e0271 */
[C---:B------:R-:W-:Y:S02]  /*1340*/  IMAD R113, R24.reuse, R28, R115 ;  /* 0x0000001c18717224 */ /* 0x040fe400078e0273 */
[----:B------:R-:W-:-:S02]  /*1350*/  IMAD R115, R24, R30, R117 ;  /* 0x0000001e18737224 */ /* 0x000fc400078e0275 */
[----:B------:R-:W-:Y:S02]  /*1360*/  IMAD R117, R24, R32, R119 ;  /* 0x0000002018757224 */ /* 0x000fe400078e0277 */
[----:B------:R-:W-:-:S04]  /*1370*/  IMAD.HI.U32 R32, R26, R133, RZ ;  /* 0x000000851a207227 */ /* 0x000fc800078e00ff */
[----:B------:R-:W-:Y:S02]  /*1380*/  IMAD.MOV R32, RZ, RZ, -R32 ;  /* 0x000000ffff207224 */ /* 0x000fe400078e0a20 */
[--C-:B------:R-:W-:Y:S02]  /*1390*/  @!P0 IMAD.IADD R27, R27, 0x1, -R24.reuse ;  /* 0x000000011b1b8824 */ /* 0x100fe400078e0a18 */
[C---:B------:R-:W-:Y:S02]  /*13a0*/  IMAD R133, R24.reuse, R32, R133 ;  /* 0x0000002018857224 */ /* 0x040fe400078e0285 */
[--C-:B------:R-:W-:Y:S01]  /*13b0*/  @!P1 IMAD.IADD R31, R31, 0x1, -R24.reuse ;  /* 0x000000011f1f9824 */ /* 0x100fe200078e0a18 */
[C---:B------:R-:W-:Y:S01]  /*13c0*/  ISETP.GT.U32.AND P1, PT, R24.reuse, R27, PT ;  /* 0x0000001b1800720c */ /* 0x040fe20003f24070 */
[--C-:B------:R-:W-:Y:S01]  /*13d0*/  @!P5 IMAD.IADD R29, R29, 0x1, -R24.reuse ;  /* 0x000000011d1dd824 */ /* 0x100fe200078e0a18 */
[----:B------:R-:W-:Y:S01]  /*13e0*/  ISETP.GT.U32.AND P6, PT, R24, R133, PT ;  /* 0x000000851800720c */ /* 0x000fe20003fc4070 */
[----:B------:R-:W-:-:S02]  /*13f0*/  @!P2 IMAD.IADD R33, R33, 0x1, -R24 ;  /* 0x000000012121a824 */ /* 0x000fc400078e0a18 */
[--C-:B------:R-:W-:Y:S01]  /*1400*/  @!P3 IMAD.IADD R37, R37, 0x1, -R24.reuse ;  /* 0x000000012525b824 */ /* 0x100fe200078e0a18 */
[C---:B------:R-:W-:Y:S01]  /*1410*/  ISETP.GT.U32.AND P2, PT, R24.reuse, R29, PT ;  /* 0x0000001d1800720c */ /* 0x040fe20003f44070 */
[--C-:B------:R-:W-:Y:S01]  /*1420*/  @!P4 IMAD.IADD R39, R39, 0x1, -R24.reuse ;  /* 0x000000012727c824 */ /* 0x100fe200078e0a18 */
[----:B------:R-:W-:Y:S01]  /*1430*/  ISETP.GT.U32.AND P3, PT, R24, R31, PT ;  /* 0x0000001f1800720c */ /* 0x000fe20003f64070 */
[----:B------:R-:W-:Y:S01]  /*1440*/  IMAD.HI.U32 R36, R26, R121, RZ ;  /* 0x000000791a247227 */ /* 0x000fe200078e00ff */
[C---:B------:R-:W-:Y:S02]  /*1450*/  ISETP.GT.U32.AND P4, PT, R24.reuse, R33, PT ;  /* 0x000000211800720c */ /* 0x040fe40003f84070 */
[C---:B------:R-:W-:Y:S01]  /*1460*/  ISETP.GT.U32.AND P5, PT, R24.reuse, R37, PT ;  /* 0x000000251800720c */ /* 0x040fe20003fa4070 */
[--C-:B------:R-:W-:Y:S01]  /*1470*/  @!P1 IMAD.IADD R27, R27, 0x1, -R24.reuse ;  /* 0x000000011b1b9824 */ /* 0x100fe200078e0a18 */
[C---:B------:R-:W-:Y:S01]  /*1480*/  ISETP.GT.U32.AND P1, PT, R24.reuse, R43, PT ;  /* 0x0000002b1800720c */ /* 0x040fe20003f24070 */
[----:B------:R-:W-:Y:S01]  /*1490*/  @!P6 IMAD.IADD R133, R133, 0x1, -R24 ;  /* 0x000000018585e824 */ /* 0x000fe200078e0a18 */
[----:B------:R-:W-:Y:S01]  /*14a0*/  ISETP.GT.U32.AND P6, PT, R24, R39, PT ;  /* 0x000000271800720c */ /* 0x000fe20003fc4070 */
[----:B------:R-:W-:-:S02]  /*14b0*/  IMAD.MOV R36, RZ, RZ, -R36 ;  /* 0x000000ffff247224 */ /* 0x000fc400078e0a24 */
[--C-:B------:R-:W-:Y:S01]  /*14c0*/  @!P2 IMAD.IADD R29, R29, 0x1, -R24.reuse ;  /* 0x000000011d1da824 */ /* 0x100fe200078e0a18 */
[C---:B------:R-:W-:Y:S01]  /*14d0*/  ISETP.GT.U32.AND P0, PT, R24.reuse, R133, PT ;  /* 0x000000851800720c */ /* 0x040fe20003f04070 */
        /* <DEDUP_REMOVED lines=8> */
[----:B------:R-:W-:Y:S01]  /*1560*/  @!P6 IMAD.IADD R39, R39, 0x1, -R24 ;  /* 0x000000012727e824 */ /* 0x000fe200078e0a18 */
[----:B------:R-:W-:Y:S01]  /*1570*/  ISETP.GT.U32.AND P5, PT, R24, R51, PT ;  /* 0x000000331800720c */ /* 0x000fe20003fa4070 */
[----:B------:R-:W-:Y:S01]  /*1580*/  IMAD.HI.U32 R28, R26, R123, RZ ;  /* 0x0000007b1a1c7227 */ /* 0x000fe200078e00ff */
[----:B------:R-:W-:-:S03]  /*1590*/  ISETP.GT.U32.AND P6, PT, R24, R53, PT ;  /* 0x000000351800720c */ /* 0x000fc60003fc4070 */
        /* <DEDUP_REMOVED lines=16> */
[C---:B------:R-:W-:Y:S01]  /*16a0*/  ISETP.GT.U32.AND P2, PT, R24.reuse, R47, PT ;  /* 0x0000002f1800720c */ /* 0x040fe20003f44070 */
[--C-:B------:R-:W-:Y:S01]  /*16b0*/  @!P3 IMAD.IADD R103, R103, 0x1, -R24.reuse ;  /* 0x000000016767b824 */ /* 0x100fe200078e0a18 */
[C---:B------:R-:W-:Y:S01]  /*16c0*/  ISETP.GT.U32.AND P6, PT, R24.reuse, R41, PT ;  /* 0x000000291800720c */ /* 0x040fe20003fc4070 */
[----:B------:R-:W-:Y:S01]  /*16d0*/  @!P4 IMAD.IADD R105, R105, 0x1, -R24 ;  /* 0x000000016969c824 */ /* 0x000fe200078e0a18 */
[C---:B------:R-:W-:Y:S01]  /*16e0*/  ISETP.GT.U32.AND P3, PT, R24.reuse, R49, PT ;  /* 0x000000311800720c */ /* 0x040fe20003f64070 */
[C---:B------:R-:W-:Y:S01]  /*16f0*/  IMAD R119, R24.reuse, R36, R121 ;  /* 0x0000002418777224 */ /* 0x040fe200078e0279 */
[----:B------:R-:W-:Y:S01]  /*1700*/  ISETP.GT.U32.AND P4, PT, R24, R51, PT ;  /* 0x000000331800720c */ /* 0x000fe20003f84070 */
[----:B------:R-:W-:-:S02]  /*1710*/  IMAD.MOV R121, RZ, RZ, -R28 ;  /* 0x000000ffff797224 */ /* 0x000fc400078e0a1c */
[----:B------:R-:W-:-:S04]  /*1720*/  IMAD.HI.U32 R28, R26, R125, RZ ;  /* 0x0000007d1a1c7227 */ /* 0x000fc800078e00ff */
[--C-:B------:R-:W-:Y:S01]  /*1730*/  @!P0 IMAD.IADD R55, R55, 0x1, -R24.reuse ;  /* 0x0000000137378824 */ /* 0x100fe200078e0a18 */
[C---:B------:R-:W-:Y:S01]  /*1740*/  ISETP.GT.U32.AND P0, PT, R24.reuse, R43, PT ;  /* 0x0000002b1800720c */ /* 0x040fe20003f04070 */
[C---:B------:R-:W-:Y:S02]  /*1750*/  IMAD R121, R24.reuse, R121, R123 ;  /* 0x0000007918797224 */ /* 0x040fe400078e027b */
[----:B------:R-:W-:Y:S01]  /*1760*/  @!P1 IMAD.IADD R45, R45, 0x1, -R24 ;  /* 0x000000012d2d9824 */ /* 0x000fe200078e0a18 */
[----:B------:R-:W-:Y:S01]  /*1770*/  ISETP.GT.U32.AND P1, PT, R24, R69, PT ;  /* 0x000000451800720c */ /* 0x000fe20003f24070 */
[----:B------:R-:W-:-:S04]  /*1780*/  IMAD.HI.U32 R30, R26, R127, RZ ;  /* 0x0000007f1a1e7227 */ /* 0x000fc800078e00ff */
[----:B------:R-:W-:Y:S02]  /*1790*/  IMAD.MOV R123, RZ, RZ, -R28 ;  /* 0x000000ffff7b7224 */ /* 0x000fe400078e0a1c */
[----:B------:R-:W-:-:S04]  /*17a0*/  IMAD.HI.U32 R28, R26, R129, RZ ;  /* 0x000000811a1c7227 */ /* 0x000fc800078e00ff */
[----:B------:R-:W-:Y:S01]  /*17b0*/  @!P0 IMAD.IADD R43, R43, 0x1, -R24 ;  /* 0x000000012b2b8824 */ /* 0x000fe200078e0a18 */
[C---:B------:R-:W-:Y:S01]  /*17c0*/  ISETP.GT.U32.AND P0, PT, R24.reuse, R55, PT ;  /* 0x000000371800720c */ /* 0x040fe20003f04070 */
[----:B------:R-:W-:Y:S02]  /*17d0*/  IMAD.MOV R30, RZ, RZ, -R30 ;  /* 0x000000ffff1e7224 */ /* 0x000fe400078e0a1e */
[--C-:B------:R-:W-:Y:S02]  /*17e0*/  @!P5 IMAD.IADD R107, R107, 0x1, -R24.reuse ;  /* 0x000000016b6bd824 */ /* 0x100fe400078e0a18 */
[----:B------:R-:W-:Y:S01]  /*17f0*/  @!P6 IMAD.IADD R41, R41, 0x1, -R24 ;  /* 0x000000012929e824 */ /* 0x000fe200078e0a18 */
[C---:B------:R-:W-:Y:S01]  /*1800*/  ISETP.GT.U32.AND P6, PT, R24.reuse, R53, PT ;  /* 0x000000351800720c */ /* 0x040fe20003fc4070 */
[----:B------:R-:W-:Y:S01]  /*1810*/  IMAD.MOV R28, RZ, RZ, -R28 ;  /* 0x000000ffff1c7224 */ /* 0x000fe200078e0a1c */
[C---:B------:R-:W-:Y:S01]  /*1820*/  ISETP.GT.U32.AND P5, PT, R24.reuse, R107, PT ;  /* 0x0000006b1800720c */ /* 0x040fe20003fa4070 */
[----:B------:R-:W-:-:S02]  /*1830*/  IMAD R123, R24, R123, R125 ;  /* 0x0000007b187b7224 */ /* 0x000fc400078e027d */
[--C-:B------:R-:W-:Y:S01]  /*1840*/  @!P2 IMAD.IADD R47, R47, 0x1, -R24.reuse ;  /* 0x000000012f2fa824 */ /* 0x100fe200078e0a18 */
[C---:B------:R-:W-:Y:S01]  /*1850*/  ISETP.GT.U32.AND P2, PT, R24.reuse, R101, PT ;  /* 0x000000651800720c */ /* 0x040fe20003f44070 */
[--C-:B------:R-:W-:Y:S01]  /*1860*/  @!P3 IMAD.IADD R49, R49, 0x1, -R24.reuse ;  /* 0x000000013131b824 */ /* 0x100fe200078e0a18 */
[C---:B------:R-:W-:Y:S01]  /*1870*/  ISETP.GT.U32.AND P3, PT, R24.reuse, R103, PT ;  /* 0x000000671800720c */ /* 0x040fe20003f64070 */
[----:B------:R-:W-:Y:S01]  /*1880*/  @!P4 IMAD.IADD R51, R51, 0x1, -R24 ;  /* 0x000000013333c824 */ /* 0x000fe200078e0a18 */
[C---:B------:R-:W-:Y:S01]  /*1890*/  ISETP.GT.U32.AND P4, PT, R24.reuse, R105, PT ;  /* 0x000000691800720c */ /* 0x040fe20003f84070 */
[C---:B------:R-:W-:Y:S01]  /*18a0*/  IMAD R125, R24.reuse, R30, R127 ;  /* 0x0000001e187d7224 */ /* 0x040fe200078e027f */
[----:B------:R-:W-:Y:S01]  /*18b0*/  IABS R30, R66 ;  /* 0x00000042001e7213 */ /* 0x000fe20000000000 */
[----:B------:R-:W-:Y:S02]  /*18c0*/  IMAD R127, R24, R28, R129 ;  /* 0x0000001c187f7224 */ /* 0x000fe400078e0281 */
[----:B------:R-:W-:-:S04]  /*18d0*/  IMAD.HI.U32 R28, R26, R131, RZ ;  /* 0x000000831a1c7227 */ /* 0x000fc800078e00ff */
[----:B------:R-:W-:Y:S01]  /*18e0*/  @!P1 IMAD.IADD R69, R69, 0x1, -R24 ;  /* 0x0000000145459824 */ /* 0x000fe200078e0a18 */
[C---:B------:R-:W-:Y:S01]  /*18f0*/  ISETP.GT.U32.AND P1, PT, R24.reuse, R113, PT ;  /* 0x000000711800720c */ /* 0x040fe20003f24070 */
[----:B------:R-:W-:Y:S02]  /*1900*/  IMAD.MOV R28, RZ, RZ, -R28 ;  /* 0x000000ffff1c7224 */ /* 0x000fe400078e0a1c */
[--C-:B------:R-:W-:Y:S01]  /*1910*/  @!P0 IMAD.IADD R55, R55, 0x1, -R24.reuse ;  /* 0x0000000137378824 */ /* 0x100fe200078e0a18 */
[C---:B------:R-:W-:Y:S01]  /*1920*/  ISETP.GT.U32.AND P0, PT, R24.reuse, R111, PT ;  /* 0x0000006f1800720c */ /* 0x040fe20003f04070 */
[C---:B------:R-:W-:Y:S02]  /*1930*/  IMAD R129, R24.reuse, R28, R131 ;  /* 0x0000001c18817224 */ /* 0x040fe400078e0283 */
[----:B------:R-:W-:Y:S01]  /*1940*/  @!P6 IMAD.IADD R53, R53, 0x1, -R24 ;  /* 0x000000013535e824 */ /* 0x000fe200078e0a18 */
[----:B------:R-:W-:Y:S01]  /*1950*/  ISETP.GT.U32.AND P6, PT, R24, R109, PT ;  /* 0x0000006d1800720c */ /* 0x000fe20003fc4070 */
[----:B------:R-:W-:-:S02]  /*1960*/  IMAD.MOV.U32 R28, RZ, RZ, R30 ;  /* 0x000000ffff1c7224 */ /* 0x000fc400078e001e */
        /* <DEDUP_REMOVED lines=8> */
[----:B------:R-:W-:-:S04]  /*19f0*/  IMAD.HI.U32 R26, R26, R135, RZ ;  /* 0x000000871a1a7227 */ /* 0x000fc800078e00ff */
[----:B------:R-:W-:-:S04]  /*1a00*/  IMAD.HI.U32 R38, R38, R28, RZ ;  /* 0x0000001c26267227 */ /* 0x000fc800078e00ff */
[----:B------:R-:W-:Y:S02]  /*1a10*/  IMAD.MOV R26, RZ, RZ, -R26 ;  /* 0x000000ffff1a7224 */ /* 0x000fe400078e0a1a */
[----:B------:R-:W-:Y:S02]  /*1a20*/  IMAD.MOV R38, RZ, RZ, -R38 ;  /* 0x000000ffff267224 */ /* 0x000fe400078e0a26 */
[----:B------:R-:W-:Y:S01]  /*1a30*/  @!P1 IMAD.IADD R113, R113, 0x1, -R24 ;  /* 0x0000000171719824 */ /* 0x000fe200078e0a18 */
[C---:B------:R-:W-:Y:S01]  /*1a40*/  ISETP.GT.U32.AND P1, PT, R24.reuse, R127, PT ;  /* 0x0000007f1800720c */ /* 0x040fe20003f24070 */
[C---:B------:R-:W-:Y:S01]  /*1a50*/  IMAD R131, R24.reuse, R26, R135 ;  /* 0x0000001a18837224 */ /* 0x040fe200078e0287 */
[----:B------:R-:W-:Y:S01]  /*1a60*/  SHF.R.S32.HI R26, RZ, 0x1f, R177 ;  /* 0x0000001fff1a7819 */ /* 0x000fe200000114b1 */
[----:B------:R-:W-:Y:S02]  /*1a70*/  IMAD R28, R25, R38, R28 ;  /* 0x00000026191c7224 */ /* 0x000fe400078e021c */
        /* <DEDUP_REMOVED lines=35> */
[----:B------:R-:W-:Y:S01]  /*1cb0*/  ISETP.GT.U32.AND P3, PT, R25, R28, PT ;  /* 0x0000001c1900720c */ /* 0x000fe20003f64070 */
[--C-:B------:R-:W-:Y:S01]  /*1cc0*/  @!P4 IMAD.IADD R121, R121, 0x1, -R24.reuse ;  /* 0x000000017979c824 */ /* 0x100fe200078e0a18 */
[----:B------:R-:W-:Y:S01]  /*1cd0*/  ISETP.GE.AND P4, PT, R65, RZ, PT ;  /* 0x000000ff4100720c */ /* 0x000fe20003f86270 */
[--C-:B------:R-:W-:Y:S01]  /*1ce0*/  @!P5 IMAD.IADD R123, R123, 0x1, -R24.reuse ;  /* 0x000000017b7bd824 */ /* 0x100fe200078e0a18 */
[----:B------:R-:W-:Y:S01]  /*1cf0*/  ISETP.GE.AND P5, PT, R64, RZ, PT ;  /* 0x000000ff4000720c */ /* 0x000fe20003fa6270 */
[--C-:B------:R-:W-:Y:S01]  /*1d00*/  @!P1 IMAD.IADD R127, R127, 0x1, -R24.reuse ;  /* 0x000000017f7f9824 */ /* 0x100fe200078e0a18 */
[----:B------:R-:W-:Y:S01]  /*1d10*/  ISETP.GE.AND P1, PT, R62, RZ, PT ;  /* 0x000000ff3e00720c */ /* 0x000fe20003f26270 */
[--C-:B------:R-:W-:Y:S01]  /*1d20*/  @!P0 IMAD.IADD R125, R125, 0x1, -R24.reuse ;  /* 0x000000017d7d8824 */ /* 0x100fe200078e0a18 */
[----:B------:R-:W-:Y:S01]  /*1d30*/  ISETP.GE.AND P0, PT, R63, RZ, PT ;  /* 0x000000ff3f00720c */ /* 0x000fe20003f06270 */
[--C-:B------:R-:W-:Y:S01]  /*1d40*/  @!P6 IMAD.IADD R131, R131, 0x1, -R24.reuse ;  /* 0x000000018383e824 */ /* 0x100fe200078e0a18 */
[----:B------:R-:W-:Y:S01]  /*1d50*/  ISETP.NE.AND P6, PT, R34, RZ, PT ;  /* 0x000000ff2200720c */ /* 0x000fe20003fc5270 */
[----:B------:R-:W-:Y:S01]  /*1d60*/  @!P2 IMAD.IADD R129, R129, 0x1, -R24 ;  /* 0x000000018181a824 */ /* 0x000fe200078e0a18 */
[----:B------:R-:W-:Y:S01]  /*1d70*/  ISETP.GE.AND P2, PT, R61, RZ, PT ;  /* 0x000000ff3d00720c */ /* 0x000fe20003f46270 */
[----:B------:R-:W-:Y:S01]  /*1d80*/  @!P3 IMAD.IADD R28, R28, 0x1, -R25 ;  /* 0x000000011c1cb824 */ /* 0x000fe200078e0a19 */
[----:B------:R-:W-:Y:S01]  /*1d90*/  ISETP.GE.AND P3, PT, R60, RZ, PT ;  /* 0x000000ff3c00720c */ /* 0x000fe20003f66270 */
[----:B------:R-:W-:Y:S01]  /*1da0*/  @!P4 IMAD.MOV R27, RZ, RZ, -R27 ;  /* 0x000000ffff1bc224 */ /* 0x000fe200078e0a1b */
[----:B------:R-:W-:Y:S01]  /*1db0*/  ISETP.GE.AND P4, PT, R59, RZ, PT ;  /* 0x000000ff3b00720c */ /* 0x000fe20003f86270 */
[----:B------:R-:W-:Y:S01]  /*1dc0*/  @!P5 IMAD.MOV R29, RZ, RZ, -R29 ;  /* 0x000000ffff1dd224 */ /* 0x000fe200078e0a1d */
[----:B------:R-:W-:Y:S01]  /*1dd0*/  ISETP.GE.AND P5, PT, R58, RZ, PT ;  /* 0x000000ff3a00720c */ /* 0x000fe20003fa6270 */
[----:B------:R-:W-:Y:S01]  /*1de0*/  @!P1 IMAD.MOV R33, RZ, RZ, -R33 ;  /* 0x000000ffff219224 */ /* 0x000fe200078e0a21 */
[----:B------:R-:W-:Y:S01]  /*1df0*/  ISETP.GE.AND P1, PT, R56, RZ, PT ;  /* 0x000000ff3800720c */ /* 0x000fe20003f26270 */
[----:B------:R-:W-:Y:S01]  /*1e00*/  @!P0 IMAD.MOV R31, RZ, RZ, -R31 ;  /* 0x000000ffff1f8224 */ /* 0x000fe200078e0a1f */
[----:B------:R-:W-:Y:S01]  /*1e10*/  ISETP.GE.AND P0, PT, R57, RZ, PT ;  /* 0x000000ff3900720c */ /* 0x000fe20003f06270 */
[-C--:B------:R-:W-:Y:S01]  /*1e20*/  IMAD R91, R91, R140.reuse, RZ ;  /* 0x0000008c5b5b7224 */ /* 0x080fe200078e02ff */
[----:B------:R-:W-:Y:S01]  /*1e30*/  LOP3.LUT R24, RZ, R35, RZ, 0x33, !PT ;  /* 0x00000023ff187212 */ /* 0x000fe200078e33ff */
        /* <DEDUP_REMOVED lines=13> */
[----:B------:R-:W-:Y:S01]  /*1f10*/  LEA.HI R177, R26, R177, RZ, 0x6 ;  /* 0x000000b11ab17211 */ /* 0x000fe200078f30ff */
        /* <DEDUP_REMOVED lines=13> */
[----:B------:R-:W-:Y:S01]  /*1ff0*/  SHF.R.S32.HI R177, RZ, 0x6, R177 ;  /* 0x00000006ffb17819 */ /* 0x000fe200000114b1 */
        /* <DEDUP_REMOVED lines=12> */
[----:B------:R-:W-:-:S02]  /*20c0*/  IMAD R88, R88, R140, RZ ;  /* 0x0000008c58587224 */ /* 0x000fc400078e02ff */
        /* <DEDUP_REMOVED lines=9> */
[----:B------:R-:W-:Y:S01]  /*2160*/  ISETP.NE.AND P1, PT, R35, RZ, PT ;  /* 0x000000ff2300720c */ /* 0x000fe20003f25270 */
[----:B------:R-:W-:Y:S01]  /*2170*/  @!P0 IMAD.MOV R123, RZ, RZ, -R123 ;  /* 0x000000ffff7b8224 */ /* 0x000fe200078e0a7b */
[----:B------:R-:W-:Y:S01]  /*2180*/  ISETP.GE.AND P0, PT, R66, RZ, PT ;  /* 0x000000ff4200720c */ /* 0x000fe20003f06270 */
[----:B------:R-:W-:Y:S01]  /*2190*/  IMAD R87, R87, R140, RZ ;  /* 0x0000008c57577224 */ /* 0x000fe200078e02ff */
[C---:B------:R-:W-:Y:S01]  /*21a0*/  SEL R37, R24.reuse, R37, !P1 ;  /* 0x0000002518257207 */ /* 0x040fe20004800000 */
[----:B------:R-:W-:Y:S01]  /*21b0*/  @!P2 IMAD.MOV R127, RZ, RZ, -R127 ;  /* 0x000000ffff7fa224 */ /* 0x000fe200078e0a7f */
[C---:B------:R-:W-:Y:S01]  /*21c0*/  SEL R27, R24.reuse, R27, !P1 ;  /* 0x0000001b181b7207 */ /* 0x040fe20004800000 */
[----:B------:R-:W-:Y:S01]  /*21d0*/  @!P3 IMAD.MOV R129, RZ, RZ, -R129 ;  /* 0x000000ffff81b224 */ /* 0x000fe200078e0a81 */
[C---:B------:R-:W-:Y:S01]  /*21e0*/  SEL R29, R24.reuse, R29, !P1 ;  /* 0x0000001d181d7207 */ /* 0x040fe20004800000 */
[----:B------:R-:W-:Y:S01]  /*21f0*/  @!P4 IMAD.MOV R131, RZ, RZ, -R131 ;  /* 0x000000ffff83c224 */ /* 0x000fe200078e0a83 */
[C---:B------:R-:W-:Y:S01]  /*2200*/  SEL R31, R24.reuse, R31, !P1 ;  /* 0x0000001f181f7207 */ /* 0x040fe20004800000 */
[----:B------:R-:W-:Y:S01]  /*2210*/  @!P5 IMAD.MOV R133, RZ, RZ, -R133 ;  /* 0x000000ffff85d224 */ /* 0x000fe200078e0a85 */
[C---:B------:R-:W-:Y:S01]  /*2220*/  SEL R33, R24.reuse, R33, !P1 ;  /* 0x0000002118217207 */ /* 0x040fe20004800000 */
[----:B------:R-:W-:Y:S01]  /*2230*/  IMAD R37, R37, UR4, RZ ;  /* 0x0000000425257c24 */ /* 0x000fe2000f8e02ff */
        /* <DEDUP_REMOVED lines=52> */
[----:B------:R-:W-:Y:S01]  /*2580*/  SEL R24, R24, R133, !P1 ;  /* 0x0000008518187207 */ /* 0x000fe20004800000 */
[----:B------:R-:W-:Y:S01]  /*2590*/  IMAD R133, R111, UR4, RZ ;  /* 0x000000046f857c24 */ /* 0x000fe2000f8e02ff */
[----:B------:R-:W-:Y:S01]  /*25a0*/  SHF.R.S32.HI R114, RZ, 0x1f, R37 ;  /* 0x0000001fff727819 */ /* 0x000fe20000011425 */
[----:B------:R-:W-:Y:S01]  /*25b0*/  IMAD R163, R129, UR4, RZ ;  /* 0x0000000481a37c24 */ /* 0x000fe2000f8e02ff */
[----:B------:R-:W-:Y:S01]  /*25c0*/  IADD3 R103, P1, R37, UR8, RZ ;  /* 0x0000000825677c10 */ /* 0x000fe2000ff3e0ff */
[----:B------:R-:W-:Y:S01]  /*25d0*/  IMAD R161, R127, UR4, RZ ;  /* 0x000000047fa17c24 */ /* 0x000fe2000f8e02ff */
[----:B------:R-:W-:Y:S01]  /*25e0*/  SHF.R.S32.HI R106, RZ, 0x1f, R27 ;  /* 0x0000001fff6a7819 */ /* 0x000fe2000001141b */
[----:B------:R-:W-:Y:S01]  /*25f0*/  IMAD R165, R131, UR4, RZ ;  /* 0x0000000483a57c24 */ /* 0x000fe2000f8e02ff */
[----:B------:R-:W-:Y:S01]  /*2600*/  IADD3 R68, P5, R27, UR8, RZ ;  /* 0x000000081b447c10 */ /* 0x000fe2000ffbe0ff */
[----:B------:R-:W-:Y:S01]  /*2610*/  IMAD R24, R24, UR4, RZ ;  /* 0x0000000418187c24 */ /* 0x000fe2000f8e02ff */
[----:B------:R-:W-:-:S02]  /*2620*/  SHF.R.S32.HI R108, RZ, 0x1f, R29 ;  /* 0x0000001fff6c7819 */ /* 0x000fc4000001141d */
[----:B------:R-:W-:Y:S02]  /*2630*/  CS2R R36, SRZ ;  /* 0x0000000000247805 */ /* 0x000fe4000001ff00 */
[----:B------:R-:W-:Y:S01]  /*2640*/  IADD3 R100, P4, R29, UR8, RZ ;  /* 0x000000081d647c10 */ /* 0x000fe2000ff9e0ff */
[-C--:B------:R-:W-:Y:S01]  /*2650*/  IMAD R86, R86, R140.reuse, RZ ;  /* 0x0000008c56567224 */ /* 0x080fe200078e02ff */
[----:B------:R-:W-:Y:S01]  /*2660*/  SHF.R.S32.HI R110, RZ, 0x1f, R31 ;  /* 0x0000001fff6e7819 */ /* 0x000fe2000001141f */
[-C--:B------:R-:W-:Y:S01]  /*2670*/  IMAD R85, R85, R140.reuse, RZ ;  /* 0x0000008c55557224 */ /* 0x080fe200078e02ff */
[----:B------:R-:W-:Y:S01]  /*2680*/  IADD3 R101, P3, R31, UR8, RZ ;  /* 0x000000081f657c10 */ /* 0x000fe2000ff7e0ff */
[-C--:B------:R-:W-:Y:S01]  /*2690*/  IMAD R84, R84, R140.reuse, RZ ;  /* 0x0000008c54547224 */ /* 0x080fe200078e02ff */
[----:B------:R-:W-:Y:S01]  /*26a0*/  SHF.R.S32.HI R112, RZ, 0x1f, R33 ;  /* 0x0000001fff707819 */ /* 0x000fe20000011421 */
[-C--:B------:R-:W-:Y:S01]  /*26b0*/  IMAD R83, R83, R140.reuse, RZ ;  /* 0x0000008c53537224 */ /* 0x080fe200078e02ff */
[----:B------:R-:W-:Y:S01]  /*26c0*/  IADD3 R102, P2, R33, UR8, RZ ;  /* 0x0000000821667c10 */ /* 0x000fe2000ff5e0ff */
[----:B------:R-:W-:Y:S01]  /*26d0*/  IMAD R82, R82, R140, RZ ;  /* 0x0000008c52527224 */ /* 0x000fe200078e02ff */
[----:B------:R-:W-:Y:S01]  /*26e0*/  @!P6 LOP3.LUT R28, RZ, R34, RZ, 0x33, !PT ;  /* 0x00000022ff1ce212 */ /* 0x000fe200078e33ff */
[----:B------:R-:W-:Y:S01]  /*26f0*/  IMAD R34, R109, UR4, RZ ;  /* 0x000000046d227c24 */ /* 0x000fe2000f8e02ff */
[----:B------:R-:W-:Y:S01]  /*2700*/  IADD3.X R114, R114, UR9, RZ, P1, !PT ;  /* 0x0000000972727c10 */ /* 0x000fe20008ffe4ff */
[----:B------:R-:W-:Y:S01]  /*2710*/  USHF.R.U32.HI UR4, URZ, 0x4, UR10 ;  /* 0x000000043f047899 */ /* 0x000fe2000801160a */
[----:B------:R-:W-:Y:S01]  /*2720*/  IADD3.X R106, R106, UR9, RZ, P5, !PT ;  /* 0x000000096a6a7c10 */ /* 0x000fe2000affe4ff */
[----:B------:R-:W-:Y:S01]  /*2730*/  IMAD R28, R28, UR5, RZ ;  /* 0x000000051c1c7c24 */ /* 0x000fe2000f8e02ff */
[----:B------:R-:W-:Y:S01]  /*2740*/  IADD3.X R108, R108, UR9, RZ, P4, !PT ;  /* 0x000000096c6c7c10 */ /* 0x000fe2000a7fe4ff */
[----:B------:R-:W-:Y:S01]  /*2750*/  UIADD3 UR5, UR10, 0x1000, URZ ;  /* 0x000010000a057890 */ /* 0x000fe2000fffe03f */
[----:B------:R-:W-:Y:S01]  /*2760*/  IADD3.X R110, R110, UR9, RZ, P3, !PT ;  /* 0x000000096e6e7c10 */ /* 0x000fe20009ffe4ff */
[----:B------:R-:W-:Y:S01]  /*2770*/  USGXT.U32 UR4, UR4, 0xe ;  /* 0x0000000e0404789a */ /* 0x000fe20008000000 */
[----:B------:R-:W-:Y:S01]  /*2780*/  IADD3.X R112, R112, UR9, RZ, P2, !PT ;  /* 0x0000000970707c10 */ /* 0x000fe200097fe4ff */
[----:B------:R-:W-:Y:S01]  /*2790*/  USHF.R.U32.HI UR5, URZ, 0x4, UR5 ;  /* 0x000000043f057899 */ /* 0x000fe20008011605 */
[----:B------:R-:W-:Y:S01]  /*27a0*/  SHF.R.S32.HI R128, RZ, 0x1f, R51 ;  /* 0x0000001fff807819 */ /* 0x000fe20000011433 */
[----:B------:R-:W-:Y:S01]  /*27b0*/  IMAD R81, R81, R140, RZ ;  /* 0x0000008c51517224 */ /* 0x000fe200078e02ff */
[----:B------:R-:W-:-:S02]  /*27c0*/  IADD3 R115, P1, R51, UR8, RZ ;  /* 0x0000000833737c10 */ /* 0x000fc4000ff3e0ff */
[----:B------:R-:W-:Y:S02]  /*27d0*/  CS2R R50, SRZ ;  /* 0x0000000000327805 */ /* 0x000fe4000001ff00 */
[----:B------:R-:W-:Y:S01]  /*27e0*/  SHF.R.S32.HI R116, RZ, 0x1f, R39 ;  /* 0x0000001fff747819 */ /* 0x000fe20000011427 */
[-C--:B------:R-:W-:Y:S01]  /*27f0*/  IMAD R80, R80, R140.reuse, RZ ;  /* 0x0000008c50507224 */ /* 0x080fe200078e02ff */
[----:B------:R-:W-:Y:S02]  /*2800*/  IADD3 R104, P0, R39, UR8, RZ ;  /* 0x0000000827687c10 */ /* 0x000fe4000ff1e0ff */
[----:B------:R-:W-:Y:S02]  /*2810*/  CS2R R38, SRZ ;  /* 0x0000000000267805 */ /* 0x000fe4000001ff00 */
        /* <DEDUP_REMOVED lines=20> */
[----:B------:R-:W-:Y:S01]  /*2960*/  IADD3.X R128, R128, UR9, RZ, P1, !PT ;  /* 0x0000000980807c10 */ /* 0x000fe20008ffe4ff */
[-C--:B------:R-:W-:Y:S01]  /*2970*/  IMAD R74, R74, R140.reuse, RZ ;  /* 0x0000008c4a4a7224 */ /* 0x080fe200078e02ff */
[----:B------:R-:W-:Y:S01]  /*2980*/  IADD3.X R116, R116, UR9, RZ, P0, !PT ;  /* 0x0000000974747c10 */ /* 0x000fe200087fe4ff */
[-C--:B------:R-:W-:Y:S01]  /*2990*/  IMAD R73, R73, R140.reuse, RZ ;  /* 0x0000008c49497224 */ /* 0x080fe200078e02ff */
[----:B------:R-:W-:Y:S01]  /*29a0*/  IADD3.X R118, R118, UR9, RZ, P6, !PT ;  /* 0x0000000976767c10 */ /* 0x000fe2000b7fe4ff */
[-C--:B------:R-:W-:Y:S01]  /*29b0*/  IMAD R72, R72, R140.reuse, RZ ;  /* 0x0000008c48487224 */ /* 0x080fe200078e02ff */
[----:B------:R-:W-:Y:S01]  /*29c0*/  IADD3.X R120, R120, UR9, RZ, P5, !PT ;  /* 0x0000000978787c10 */ /* 0x000fe2000affe4ff */
[-C--:B------:R-:W-:Y:S01]  /*29d0*/  IMAD R71, R71, R140.reuse, RZ ;  /* 0x0000008c47477224 */ /* 0x080fe200078e02ff */
[----:B------:R-:W-:Y:S01]  /*29e0*/  IADD3.X R122, R122, UR9, RZ, P4, !PT ;  /* 0x000000097a7a7c10 */ /* 0x000fe2000a7fe4ff */
[----:B------:R-:W-:Y:S01]  /*29f0*/  IMAD R70, R70, R140, RZ ;  /* 0x0000008c46467224 */ /* 0x000fe200078e02ff */
[----:B------:R-:W-:-:S02]  /*2a00*/  IADD3.X R124, R124, UR9, RZ, P3, !PT ;  /* 0x000000097c7c7c10 */ /* 0x000fc40009ffe4ff */
[----:B------:R-:W-:Y:S02]  /*2a10*/  IADD3.X R126, R126, UR9, RZ, P2, !PT ;  /* 0x000000097e7e7c10 */ /* 0x000fe400097fe4ff */
[----:B------:R-:W-:Y:S02]  /*2a20*/  SHF.R.S32.HI R154, RZ, 0x1f, R32 ;  /* 0x0000001fff9a7819 */ /* 0x000fe40000011420 */
[----:B------:R-:W-:Y:S02]  /*2a30*/  IADD3 R129, P1, R32, UR8, RZ ;  /* 0x0000000820817c10 */ /* 0x000fe4000ff3e0ff */
[----:B------:R-:W-:Y:S02]  /*2a40*/  CS2R R32, SRZ ;  /* 0x0000000000207805 */ /* 0x000fe4000001ff00 */
[----:B------:R-:W-:Y:S02]  /*2a50*/  SHF.R.S32.HI R130, RZ, 0x1f, R53 ;  /* 0x0000001fff827819 */ /* 0x000fe40000011435 */
[----:B------:R-:W-:-:S02]  /*2a60*/  IADD3 R117, P0, R53, UR8, RZ ;  /* 0x0000000835757c10 */ /* 0x000fc4000ff1e0ff */
[----:B------:R-:W-:Y:S02]  /*2a70*/  CS2R R52, SRZ ;  /* 0x0000000000347805 */ /* 0x000fe4000001ff00 */
[----:B------:R-:W-:Y:S02]  /*2a80*/  SHF.R.S32.HI R132, RZ, 0x1f, R55 ;  /* 0x0000001fff847819 */ /* 0x000fe40000011437 */
[----:B------:R-:W-:Y:S02]  /*2a90*/  IADD3 R119, P6, R55, UR8, RZ ;  /* 0x0000000837777c10 */ /* 0x000fe4000ffde0ff */
[----:B------:R-:W-:Y:S02]  /*2aa0*/  CS2R R54, SRZ ;  /* 0x0000000000367805 */ /* 0x000fe4000001ff00 */
[----:B------:R-:W-:Y:S02]  /*2ab0*/  SHF.R.S32.HI R134, RZ, 0x1f, R69 ;  /* 0x0000001fff867819 */ /* 0x000fe40000011445 */
[----:B------:R-:W-:Y:S01]  /*2ac0*/  IADD3 R121, P5, R69, UR8, RZ ;  /* 0x0000000845797c10 */ /* 0x000fe2000ffbe0ff */
[----:B------:R-:W-:Y:S01]  /*2ad0*/  IMAD.SHL.U32 R69, R140, 0x40, RZ ;  /* 0x000000408c457824 */ /* 0x000fe200078e00ff */
[----:B------:R-:W-:-:S02]  /*2ae0*/  SHF.R.S32.HI R136, RZ, 0x1f, R25 ;  /* 0x0000001fff887819 */ /* 0x000fc40000011419 */
[----:B------:R-:W-:Y:S02]  /*2af0*/  IADD3 R123, P4, R25, UR8, RZ ;  /* 0x00000008197b7c10 */ /* 0x000fe4000ff9e0ff */
[----:B------:R-:W-:Y:S02]  /*2b00*/  SHF.R.S32.HI R138, RZ, 0x1f, R26 ;  /* 0x0000001fff8a7819 */ /* 0x000fe4000001141a */
[----:B------:R-:W-:Y:S02]  /*2b10*/  IADD3 R125, P3, R26, UR8, RZ ;  /* 0x000000081a7d7c10 */ /* 0x000fe4000ff7e0ff */
[----:B------:R-:W-:Y:S02]  /*2b20*/  CS2R R26, SRZ ;  /* 0x00000000001a7805 */ /* 0x000fe4000001ff00 */
[----:B------:R-:W-:Y:S02]  /*2b30*/  SHF.R.S32.HI R152, RZ, 0x1f, R30 ;  /* 0x0000001fff987819 */ /* 0x000fe4000001141e */
[----:B------:R-:W-:-:S02]  /*2b40*/  IADD3 R127, P2, R30, UR8, RZ ;  /* 0x000000081e7f7c10 */ /* 0x000fc4000ff5e0ff */
[----:B------:R-:W-:Y:S02]  /*2b50*/  CS2R R30, SRZ ;  /* 0x00000000001e7805 */ /* 0x000fe4000001ff00 */
[----:B------:R-:W-:Y:S02]  /*2b60*/  SHF.R.S32.HI R168, RZ, 0x1f, R155 ;  /* 0x0000001fffa87819 */ /* 0x000fe4000001149b */
[----:B------:R-:W-:Y:S02]  /*2b70*/  IADD3.X R154, R154, UR9, RZ, P1, !PT ;  /* 0x000000099a9a7c10 */ /* 0x000fe40008ffe4ff */
[----:B------:R-:W-:Y:S02]  /*2b80*/  IADD3.X R130, R130, UR9, RZ, P0, !PT ;  /* 0x0000000982827c10 */ /* 0x000fe400087fe4ff */
[----:B------:R-:W-:Y:S02]  /*2b90*/  SHF.R.S32.HI R158, RZ, 0x1f, R133 ;  /* 0x0000001fff9e7819 */ /* 0x000fe40000011485 */
[----:B------:R-:W-:-:S02]  /*2ba0*/  IADD3.X R132, R132, UR9, RZ, P6, !PT ;  /* 0x0000000984847c10 */ /* 0x000fc4000b7fe4ff */
[----:B------:R-:W-:Y:S02]  /*2bb0*/  SHF.R.S32.HI R160, RZ, 0x1f, R135 ;  /* 0x0000001fffa07819 */ /* 0x000fe40000011487 */
[----:B------:R-:W-:Y:S02]  /*2bc0*/  IADD3.X R134, R134, UR9, RZ, P5, !PT ;  /* 0x0000000986867c10 */ /* 0x000fe4000affe4ff */
[----:B------:R-:W-:Y:S02]  /*2bd0*/  SHF.R.S32.HI R162, RZ, 0x1f, R137 ;  /* 0x0000001fffa27819 */ /* 0x000fe40000011489 */
[----:B------:R-:W-:Y:S02]  /*2be0*/  IADD3.X R136, R136, UR9, RZ, P4, !PT ;  /* 0x0000000988887c10 */ /* 0x000fe4000a7fe4ff */
[----:B------:R-:W-:Y:S02]  /*2bf0*/  SHF.R.S32.HI R164, RZ, 0x1f, R139 ;  /* 0x0000001fffa47819 */ /* 0x000fe4000001148b */
[----:B------:R-:W-:-:S02]  /*2c00*/  IADD3.X R138, R138, UR9, RZ, P3, !PT ;  /* 0x000000098a8a7c10 */ /* 0x000fc40009ffe4ff */
[----:B------:R-:W-:Y:S02]  /*2c10*/  SHF.R.S32.HI R166, RZ, 0x1f, R153 ;  /* 0x0000001fffa67819 */ /* 0x000fe40000011499 */
[----:B------:R-:W-:Y:S02]  /*2c20*/  IADD3.X R152, R152, UR9, RZ, P2, !PT ;  /* 0x0000000998987c10 */ /* 0x000fe400097fe4ff */
[----:B------:R-:W-:Y:S02]  /*2c30*/  IADD3 R155, P1, R155, UR8, RZ ;  /* 0x000000089b9b7c10 */ /* 0x000fe4000ff3e0ff */
[----:B------:R-:W-:Y:S02]  /*2c40*/  SHF.R.S32.HI R156, RZ, 0x1f, R34 ;  /* 0x0000001fff9c7819 */ /* 0x000fe40000011422 */
[----:B------:R-:W-:Y:S02]  /*2c50*/  IADD3 R131, P0, R34, UR8, RZ ;  /* 0x0000000822837c10 */ /* 0x000fe4000ff1e0ff */
[----:B------:R-:W-:-:S02]  /*2c60*/  CS2R R34, SRZ ;  /* 0x0000000000227805 */ /* 0x000fc4000001ff00 */
[----:B------:R-:W-:Y:S02]  /*2c70*/  IADD3 R133, P6, R133, UR8, RZ ;  /* 0x0000000885857c10 */ /* 0x000fe4000ffde0ff */
[----:B------:R-:W-:Y:S02]  /*2c80*/  IADD3 R135, P5, R135, UR8, RZ ;  /* 0x0000000887877c10 */ /* 0x000fe4000ffbe0ff */
[----:B------:R-:W-:Y:S02]  /*2c90*/  IADD3 R137, P4, R137, UR8, RZ ;  /* 0x0000000889897c10 */ /* 0x000fe4000ff9e0ff */
[----:B------:R-:W-:Y:S02]  /*2ca0*/  IADD3 R139, P3, R139, UR8, RZ ;  /* 0x000000088b8b7c10 */ /* 0x000fe4000ff7e0ff */
[----:B------:R-:W-:Y:S02]  /*2cb0*/  IADD3 R153, P2, R153, UR8, RZ ;  /* 0x0000000899997c10 */ /* 0x000fe4000ff5e0ff */
        /* <DEDUP_REMOVED lines=9> */
[----:B------:R-:W-:Y:S02]  /*2d50*/  SHF.R.S32.HI R174, RZ, 0x1f, R165 ;  /* 0x0000001fffae7819 */ /* 0x000fe400000114a5 */
[----:B------:R-:W-:Y:S02]  /*2d60*/  IADD3.X R164, R164, UR9, RZ, P3, !PT ;  /* 0x00000009a4a47c10 */ /* 0x000fe40009ffe4ff */
[----:B------:R-:W-:Y:S02]  /*2d70*/  IADD3.X R166, R166, UR9, RZ, P2, !PT ;  /* 0x00000009a6a67c10 */ /* 0x000fe400097fe4ff */
[----:B------:R-:W-:Y:S01]  /*2d80*/  IADD3 R170, P1, R28, UR6, RZ ;  /* 0x000000061caa7c10 */ /* 0x000fe2000ff3e0ff */
[----:B------:R-:W-:Y:S01]  /*2d90*/  ULDC UR6, c[0x0][0x23c] ;  /* 0x00008f0000067ab9 */ /* 0x000fe20000000800 */
[----:B------:R-:W-:Y:S01]  /*2da0*/  IADD3 R157, P0, R157, UR8, RZ ;  /* 0x000000089d9d7c10 */ /* 0x000fe2000ff1e0ff */
[----:B------:R-:W-:Y:S01]  /*2db0*/  USHF.L.U32 UR18, UR6, 0x6, URZ ;  /* 0x0000000606127899 */ /* 0x000fe2000800063f */
[----:B------:R-:W-:Y:S01]  /*2dc0*/  IADD3 R159, P6, R159, UR8, RZ ;  /* 0x000000089f9f7c10 */ /* 0x000fe2000ffde0ff */
[----:B------:R-:W-:Y:S01]  /*2dd0*/  IMAD R178, R178, UR6, RZ ;  /* 0x00000006b2b27c24 */ /* 0x000fe2000f8e02ff */
[----:B------:R-:W-:Y:S01]  /*2de0*/  IADD3 R161, P5, R161, UR8, RZ ;  /* 0x00000008a1a17c10 */ /* 0x000fe2000ffbe0ff */
[----:B------:R-:W-:Y:S01]  /*2df0*/  USGXT.U32 UR6, UR5, 0xe ;  /* 0x0000000e0506789a */ /* 0x000fe20008000000 */
[----:B------:R-:W-:-:S02]  /*2e00*/  IADD3 R163, P4, R163, UR8, RZ ;  /* 0x00000008a3a37c10 */ /* 0x000fc4000ff9e0ff */
[----:B------:R-:W-:Y:S01]  /*2e10*/  IADD3 R165, P3, R165, UR8, RZ ;  /* 0x00000008a5a57c10 */ /* 0x000fe2000ff7e0ff */
[----:B------:R-:W-:Y:S01]  /*2e20*/  UMOV UR5, URZ ;  /* 0x0000003f00057c82 */ /* 0x000fe20008000000 */
[----:B------:R-:W-:Y:S02]  /*2e30*/  SHF.R.S32.HI R175, RZ, 0x1f, R24 ;  /* 0x0000001fffaf7819 */ /* 0x000fe40000011418 */
[----:B------:R-:W-:Y:S02]  /*2e40*/  IADD3 R167, P2, R24, UR8, RZ ;  /* 0x0000000818a77c10 */ /* 0x000fe4000ff5e0ff */
[----:B------:R-:W-:Y:S02]  /*2e50*/  CS2R R24, SRZ ;  /* 0x0000000000187805 */ /* 0x000fe4000001ff00 */
[----:B------:R-:W-:Y:S02]  /*2e60*/  LEA.HI.X.SX32 R176, R28, UR7, 0x1, P1 ;  /* 0x000000071cb07c11 */ /* 0x000fe400088f0eff */
[----:B------:R-:W-:-:S02]  /*2e70*/  CS2R R28, SRZ ;  /* 0x00000000001c7805 */ /* 0x000fc4000001ff00 */
[----:B------:R-:W-:Y:S01]  /*2e80*/  IADD3.X R169, R169, UR9, RZ, P0, !PT ;  /* 0x00000009a9a97c10 */ /* 0x000fe200087fe4ff */
[----:B------:R-:W-:Y:S01]  /*2e90*/  UMOV UR8, 0xfffffffe ;  /* 0xfffffffe00087882 */ /* 0x000fe20000000000 */
[----:B------:R-:W-:Y:S01]  /*2ea0*/  IADD3.X R171, R171, UR9, RZ, P6, !PT ;  /* 0x00000009abab7c10 */ /* 0x000fe2000b7fe4ff */
[----:B------:R-:W-:Y:S01]  /*2eb0*/  UMOV UR7, URZ ;  /* 0x0000003f00077c82 */ /* 0x000fe20008000000 */
[----:B------:R-:W-:Y:S02]  /*2ec0*/  IADD3.X R172, R172, UR9, RZ, P5, !PT ;  /* 0x00000009acac7c10 */ /* 0x000fe4000affe4ff */
[----:B------:R-:W-:Y:S02]  /*2ed0*/  IADD3.X R173, R173, UR9, RZ, P4, !PT ;  /* 0x00000009adad7c10 */ /* 0x000fe4000a7fe4ff */
[----:B------:R-:W-:Y:S02]  /*2ee0*/  IADD3.X R174, R174, UR9, RZ, P3, !PT ;  /* 0x00000009aeae7c10 */ /* 0x000fe40009ffe4ff */
[----:B------:R-:W-:Y:S01]  /*2ef0*/  IADD3.X R175, R175, UR9, RZ, P2, !PT ;  /* 0x00000009afaf7c10 */ /* 0x000fe200097fe4ff */
[----:B------:R-:W-:-:S02]  /*2f00*/  UMOV UR9, 0x7fffffdf ;  /* 0x7fffffdf00097882 */ /* 0x000fc40000000000 */
[----:B------:R-:W-:Y:S02]  /*2f10*/  UIADD3.64 UR12, UR4, -UR8, URZ ;  /* 0x80000008040c7297 */ /* 0x000fe4000fffe03f */
[----:B------:R-:W-:-:S12]  /*2f20*/  UIADD3.64 UR14, UR6, -UR8, URZ ;  /* 0x80000008060e7297 */ /* 0x000fd8000fffe03f */
.L_x_2:
[----:B------:R-:W0:Y:S01]  /*2f30*/  S2R R189, SR_TID.X ;  /* 0x0000000000bd7919 */ /* 0x000e220000002100 */
[CC--:B------:R-:W-:Y:S02]  /*2f40*/  IADD3 R146, P2, R98.reuse, R170.reuse, RZ ;  /* 0x000000aa62927210 */ /* 0x0c0fe40007f5e0ff */
[C---:B------:R-:W-:Y:S02]  /*2f50*/  IADD3 R144, P1, R99.reuse, R170, RZ ;  /* 0x000000aa63907210 */ /* 0x040fe40007f3e0ff */
[-C--:B------:R-:W-:Y:S02]  /*2f60*/  LEA.HI.X.SX32 R147, R98, R176.reuse, 0x1, P2 ;  /* 0x000000b062937211 */ /* 0x080fe400010f0eff */
[----:B------:R-:W-:Y:S02]  /*2f70*/  PRMT R184, RZ, 0x7610, R184 ;  /* 0x00007610ffb87816 */ /* 0x000fe400000000b8 */
[----:B------:R-:W-:Y:S02]  /*2f80*/  PRMT R229, RZ, 0x7610, R229 ;  /* 0x00007610ffe57816 */ /* 0x000fe400000000e5 */
[----:B------:R-:W-:-:S02]  /*2f90*/  LEA.HI.X.SX32 R145, R99, R176, 0x1, P1 ;  /* 0x000000b063917211 */ /* 0x000fc400008f0eff */
[----:B------:R-:W-:Y:S02]  /*2fa0*/  IADD3 R142, P2, R181, R170, RZ ;  /* 0x000000aab58e7210 */ /* 0x000fe40007f5e0ff */
[----:B------:R-:W-:Y:S02]  /*2fb0*/  PRMT R220, RZ, 0x7610, R220 ;  /* 0x00007610ffdc7816 */ /* 0x000fe400000000dc */
[C---:B0-----:R-:W-:Y:S02]  /*2fc0*/  LEA.HI R140, R189.reuse, 0xe, RZ, 0x1a ;  /* 0x0000000ebd8c7811 */ /* 0x041fe400078fd0ff */
[C---:B------:R-:W-:Y:S02]  /*2fd0*/  LEA.HI R141, R189.reuse, 0x1e, RZ, 0x1a ;  /* 0x0000001ebd8d7811 */ /* 0x040fe400078fd0ff */
[----:B------:R-:W-:Y:S02]  /*2fe0*/  ISETP.GE.AND P3, PT, R140, UR11, PT ;  /* 0x0000000b8c007c0c */ /* 0x000fe4000bf66270 */
[----:B------:R-:W-:-:S02]  /*2ff0*/  LEA.HI R140, R189, 0x2e, RZ, 0x1a ;  /* 0x0000002ebd8c7811 */ /* 0x000fc400078fd0ff */
[----:B------:R-:W-:Y:S02]  /*3000*/  ISETP.GE.AND P4, PT, R141, UR11, PT ;  /* 0x0000000b8d007c0c */ /* 0x000fe4000bf86270 */
[----:B------:R-:W-:Y:S02]  /*3010*/  ISETP.GE.AND P0, PT, R140, UR11, PT ;  /* 0x0000000b8c007c0c */ /* 0x000fe4000bf06270 */
[----:B------:R-:W-:Y:S02]  /*3020*/  LEA.HI R140, R189, 0x3e, RZ, 0x1a ;  /* 0x0000003ebd8c7811 */ /* 0x000fe400078fd0ff */
[----:B------:R-:W-:Y:S02]  /*3030*/  SHF.R.U32.HI R204, RZ, 0x6, R189 ;  /* 0x00000006ffcc7819 */ /* 0x000fe400000116bd */
[----:B------:R-:W-:Y:S01]  /*3040*/  ISETP.GE.AND P5, PT, R140, UR11, PT ;  /* 0x0000000b8c007c0c */ /* 0x000fe2000bfa6270 */
[----:B------:R0:W2:Y:S01]  /*3050*/  @!P3 LDG.E.U8 R184, desc[UR16][R146.64] ;  /* 0x0000001092b8b981 */ /* 0x0000a2000c1e1100 */
[----:B------:R-:W-:-:S02]  /*3060*/  IADD3 R140, P1, R179, R170, RZ ;  /* 0x000000aab38c7210 */ /* 0x000fc40007f3e0ff */
[----:B------:R-:W-:Y:S01]  /*3070*/  SGXT.U32 R204, R204, 0x1 ;  /* 0x00000001cccc781a */ /* 0x000fe20000000000 */
[----:B------:R1:W3:Y:S01]  /*3080*/  @!P4 LDG.E.U8 R229, desc[UR16][R144.64] ;  /* 0x0000001090e5c981 */ /* 0x0002e2000c1e1100 */
[-C--:B------:R-:W-:Y:S02]  /*3090*/  LEA.HI.X.SX32 R143, R181, R176.reuse, 0x1, P2 ;  /* 0x000000b0b58f7211 */ /* 0x080fe400010f0eff */
[----:B------:R-:W-:Y:S02]  /*30a0*/  LEA.HI.X.SX32 R141, R179, R176, 0x1, P1 ;  /* 0x000000b0b38d7211 */ /* 0x000fe400008f0eff */
[----:B------:R-:W-:Y:S01]  /*30b0*/  PRMT R208, RZ, 0x7610, R208 ;  /* 0x00007610ffd07816 */ /* 0x000fe200000000d0 */
[----:B------:R4:W5:Y:S01]  /*30c0*/  @!P0 LDG.E.U8 R220, desc[UR16][R142.64] ;  /* 0x000000108edc8981 */ /* 0x000962000c1e1100 */
[C---:B0-----:R-:W-:Y:S02]  /*30d0*/  LOP3.LUT R146, R204.reuse, 0x2, RZ, 0xfc, !PT ;  /* 0x00000002cc927812 */ /* 0x041fe400078efcff */
[----:B------:R-:W-:-:S02]  /*30e0*/  ISETP.GE.AND P1, PT, R204, UR11, PT ;  /* 0x0000000bcc007c0c */ /* 0x000fc4000bf26270 */
[----:B-1----:R-:W-:Y:S01]  /*30f0*/  LOP3.LUT R144, R204, 0x4, RZ, 0xfc, !PT ;  /* 0x00000004cc907812 */ /* 0x002fe200078efcff */
[----:B------:R0:W5:Y:S01]  /*3100*/  @!P5 LDG.E.U8 R208, desc[UR16][R140.64] ;  /* 0x000000108cd0d981 */ /* 0x000162000c1e1100 */
[----:B------:R-:W-:Y:S02]  /*3110*/  ISETP.GE.AND P0, PT, R146, UR11, PT ;  /* 0x0000000b92007c0c */ /* 0x000fe4000bf06270 */
[----:B------:R-:W-:Y:S02]  /*3120*/  LOP3.LUT R145, R204, 0x6, RZ, 0xfc, !PT ;  /* 0x00000006cc917812 */ /* 0x000fe400078efcff */
[----:B------:R-:W-:Y:S02]  /*3130*/  ISETP.GE.AND P2, PT, R144, UR11, PT ;  /* 0x0000000b90007c0c */ /* 0x000fe4000bf46270 */
[----:B------:R-:W-:Y:S02]  /*3140*/  IADD3 R144, P4, R97, R170, RZ ;  /* 0x000000aa61907210 */ /* 0x000fe40007f9e0ff */
[----:B------:R-:W-:-:S02]  /*3150*/  LOP3.LUT R146, R204, 0x8, RZ, 0xfc, !PT ;  /* 0x00000008cc927812 */ /* 0x000fc400078efcff */
[----:B------:R-:W-:Y:S02]  /*3160*/  ISETP.GE.AND P3, PT, R145, UR11, PT ;  /* 0x0000000b91007c0c */ /* 0x000fe4000bf66270 */
[----:B----4-:R-:W-:Y:S02]  /*3170*/  IADD3 R142, P5, R70, R170, RZ ;  /* 0x000000aa468e7210 */ /* 0x010fe40007fbe0ff */
[----:B------:R-:W-:Y:S02]  /*3180*/  PRMT R224, RZ, 0x7610, R224 ;  /* 0x00007610ffe07816 */ /* 0x000fe400000000e0 */
[----:B------:R-:W-:Y:S02]  /*3190*/  LEA.HI.X.SX32 R145, R97, R176, 0x1, P4 ;  /* 0x000000b061917211 */ /* 0x000fe400020f0eff */
[----:B0-----:R-:W-:Y:S02]  /*31a0*/  LOP3.LUT R140, R204, 0xa, RZ, 0xfc, !PT ;  /* 0x0000000acc8c7812 */ /* 0x001fe400078efcff */
[----:B------:R-:W-:Y:S01]  /*31b0*/  ISETP.GE.AND P4, PT, R146, UR11, PT ;  /* 0x0000000b92007c0c */ /* 0x000fe2000bf86270 */
[----:B------:R0:W4:Y:S01]  /*31c0*/  @!P1 LDG.E.U8 R224, desc[UR16][R144.64] ;  /* 0x0000001090e09981 */ /* 0x000122000c1e1100 */
[----:B------:R-:W-:-:S02]  /*31d0*/  PRMT R191, RZ, 0x7610, R191 ;  /* 0x00007610ffbf7816 */ /* 0x000fc400000000bf */
[----:B------:R-:W-:Y:S02]  /*31e0*/  LEA.HI.X.SX32 R143, R70, R176, 0x1, P5 ;  /* 0x000000b0468f7211 */ /* 0x000fe400028f0eff */
[-C--:B------:R-:W-:Y:S02]  /*31f0*/  IADD3 R146, P6, R71, R170.reuse, RZ ;  /* 0x000000aa47927210 */ /* 0x080fe40007fde0ff */
[----:B------:R-:W-:Y:S01]  /*3200*/  ISETP.GE.AND P5, PT, R140, UR11, PT ;  /* 0x0000000b8c007c0c */ /* 0x000fe2000bfa6270 */
[----:B------:R1:W2:Y:S01]  /*3210*/  @!P0 LDG.E.U8 R191, desc[UR16][R142.64] ;  /* 0x000000108ebf8981 */ /* 0x0002a2000c1e1100 */
[----:B------:R-:W-:Y:S02]  /*3220*/  LOP3.LUT R141, R204, 0xc, RZ, 0xfc, !PT ;  /* 0x0000000ccc8d7812 */ /* 0x000fe400078efcff */
[----:B------:R-:W-:Y:S02]  /*3230*/  IADD3 R140, P1, R72, R170, RZ ;  /* 0x000000aa488c7210 */ /* 0x000fe40007f3e0ff */
[----:B------:R-:W-:-:S02]  /*3240*/  PRMT R205, RZ, 0x7610, R205 ;  /* 0x00007610ffcd7816 */ /* 0x000fc400000000cd */
[-C--:B------:R-:W-:Y:S02]  /*3250*/  LEA.HI.X.SX32 R147, R71, R176.reuse, 0x1, P6 ;  /* 0x000000b047937211 */ /* 0x080fe400030f0eff */
[----:B------:R-:W-:Y:S02]  /*3260*/  ISETP.GE.AND P0, PT, R141, UR11, PT ;  /* 0x0000000b8d007c0c */ /* 0x000fe4000bf06270 */
[----:B------:R-:W-:Y:S01]  /*3270*/  PRMT R206, RZ, 0x7610, R206 ;  /* 0x00007610ffce7816 */ /* 0x000fe200000000ce */
[----:B------:R1:W3:Y:S01]  /*3280*/  @!P2 LDG.E.U8 R205, desc[UR16][R146.64] ;  /* 0x0000001092cda981 */ /* 0x0002e2000c1e1100 */
[----:B------:R-:W-:Y:S02]  /*3290*/  LEA.HI.X.SX32 R141, R72, R176, 0x1, P1 ;  /* 0x000000b0488d7211 */ /* 0x000fe400008f0eff */
[-C--:B0-----:R-:W-:Y:S02]  /*32a0*/  IADD3 R144, P2, R73, R170.reuse, RZ ;  /* 0x000000aa49907210 */ /* 0x081fe40007f5e0ff */
[----:B-1----:R-:W-:Y:S01]  /*32b0*/  LOP3.LUT R143, R204, 0x12, RZ, 0xfc, !PT ;  /* 0x00000012cc8f7812 */ /* 0x002fe200078efcff */
[----:B------:R0:W5:Y:S01]  /*32c0*/  @!P3 LDG.E.U8 R206, desc[UR16][R140.64] ;  /* 0x000000108cceb981 */ /* 0x000162000c1e1100 */
[----:B------:R-:W-:-:S02]  /*32d0*/  IADD3 R142, P3, R74, R170, RZ ;  /* 0x000000aa4a8e7210 */ /* 0x000fc40007f7e0ff */
[----:B------:R-:W-:Y:S02]  /*32e0*/  PRMT R230, RZ, 0x7610, R230 ;  /* 0x00007610ffe67816 */ /* 0x000fe400000000e6 */
[-C--:B------:R-:W-:Y:S02]  /*32f0*/  LEA.HI.X.SX32 R145, R73, R176.reuse, 0x1, P2 ;  /* 0x000000b049917211 */ /* 0x080fe400010f0eff */
[----:B------:R-:W-:Y:S02]  /*3300*/  LOP3.LUT R148, R204, 0x10, RZ, 0xfc, !PT ;  /* 0x00000010cc947812 */ /* 0x000fe400078efcff */
[----:B------:R-:W-:Y:S01]  /*3310*/  ISETP.GE.AND P2, PT, R143, UR11, PT ;  /* 0x0000000b8f007c0c */ /* 0x000fe2000bf46270 */
[----:B------:R1:W5:Y:S01]  /*3320*/  @!P4 LDG.E.U8 R230, desc[UR16][R144.64] ;  /* 0x0000001090e6c981 */ /* 0x000362000c1e1100 */
[----:B------:R-:W-:Y:S02]  /*3330*/  PRMT R190, RZ, 0x7610, R190 ;  /* 0x00007610ffbe7816 */ /* 0x000fe400000000be */
[----:B------:R-:W-:-:S02]  /*3340*/  LEA.HI.X.SX32 R143, R74, R176, 0x1, P3 ;  /* 0x000000b04a8f7211 */ /* 0x000fc400018f0eff */
[----:B------:R-:W-:Y:S02]  /*3350*/  ISETP.GE.AND P1, PT, R148, UR11, PT ;  /* 0x0000000b94007c0c */ /* 0x000fe4000bf26270 */
[CC--:B------:R-:W-:Y:S01]  /*3360*/  IADD3 R146, P4, R75.reuse, R170.reuse, RZ ;  /* 0x000000aa4b927210 */ /* 0x0c0fe20007f9e0ff */
[----:B------:R1:W5:Y:S01]  /*3370*/  @!P5 LDG.E.U8 R190, desc[UR16][R142.64] ;  /* 0x000000108ebed981 */ /* 0x000362000c1e1100 */
[----:B0-----:R-:W-:Y:S02]  /*3380*/  LOP3.LUT R141, R204, 0x16, RZ, 0xfc, !PT ;  /* 0x00000016cc8d7812 */ /* 0x001fe400078efcff */
[----:B------:R-:W-:Y:S02]  /*3390*/  IADD3 R140, P5, R76, R170, RZ ;  /* 0x000000aa4c8c7210 */ /* 0x000fe40007fbe0ff */
[----:B------:R-:W-:Y:S02]  /*33a0*/  PRMT R185, RZ, 0x7610, R185 ;  /* 0x00007610ffb97816 */ /* 0x000fe400000000b9 */
[----:B------:R-:W-:-:S02]  /*33b0*/  LEA.HI.X.SX32 R147, R75, R176, 0x1, P4 ;  /* 0x000000b04b937211 */ /* 0x000fc400020f0eff */
[----:B------:R-:W-:Y:S02]  /*33c0*/  LOP3.LUT R148, R204, 0x14, RZ, 0xfc, !PT ;  /* 0x00000014cc947812 */ /* 0x000fe400078efcff */
[----:B------:R-:W-:Y:S01]  /*33d0*/  ISETP.GE.AND P4, PT, R141, UR11, PT ;  /* 0x0000000b8d007c0c */ /* 0x000fe2000bf86270 */
[----:B------:R0:W5:Y:S01]  /*33e0*/  @!P0 LDG.E.U8 R185, desc[UR16][R146.64] ;  /* 0x0000001092b98981 */ /* 0x000162000c1e1100 */
[----:B------:R-:W-:Y:S02]  /*33f0*/  PRMT R198, RZ, 0x7610, R198 ;  /* 0x00007610ffc67816 */ /* 0x000fe400000000c6 */
[----:B------:R-:W-:Y:S02]  /*3400*/  LEA.HI.X.SX32 R141, R76, R176, 0x1, P5 ;  /* 0x000000b04c8d7211 */ /* 0x000fe400028f0eff */
[----:B------:R-:W-:Y:S02]  /*3410*/  ISETP.GE.AND P3, PT, R148, UR11, PT ;  /* 0x0000000b94007c0c */ /* 0x000fe4000bf66270 */
[----:B-1----:R-:W-:Y:S01]  /*3420*/  IADD3 R144, P0, R77, R170, RZ ;  /* 0x000000aa4d907210 */ /* 0x002fe20007f1e0ff */
[----:B------:R1:W5:Y:S01]  /*3430*/  @!P1 LDG.E.U8 R198, desc[UR16][R140.64] ;  /* 0x000000108cc69981 */ /* 0x000362000c1e1100 */
[----:B------:R-:W-:-:S02]  /*3440*/  LOP3.LUT R143, R204, 0x1a, RZ, 0xfc, !PT ;  /* 0x0000001acc8f7812 */ /* 0x000fc400078efcff */
[----:B------:R-:W-:Y:S02]  /*3450*/  IADD3 R142, P1, R78, R170, RZ ;  /* 0x000000aa4e8e7210 */ /* 0x000fe40007f3e0ff */
[----:B------:R-:W-:Y:S02]  /*3460*/  PRMT R180, RZ, 0x7610, R180 ;  /* 0x00007610ffb47816 */ /* 0x000fe400000000b4 */
[----:B------:R-:W-:Y:S02]  /*3470*/  LEA.HI.X.SX32 R145, R77, R176, 0x1, P0 ;  /* 0x000000b04d917211 */ /* 0x000fe400000f0eff */
[----:B------:R-:W-:Y:S02]  /*3480*/  LOP3.LUT R148, R204, 0x18, RZ, 0xfc, !PT ;  /* 0x00000018cc947812 */ /* 0x000fe400078efcff */
[----:B------:R-:W-:Y:S01]  /*3490*/  ISETP.GE.AND P0, PT, R143, UR11, PT ;  /* 0x0000000b8f007c0c */ /* 0x000fe2000bf06270 */
[----:B------:R1:W5:Y:S01]  /*34a0*/  @!P2 LDG.E.U8 R180, desc[UR16][R144.64] ;  /* 0x0000001090b4a981 */ /* 0x000362000c1e1100 */
[----:B------:R-:W-:-:S02]  /*34b0*/  PRMT R234, RZ, 0x7610, R234 ;  /* 0x00007610ffea7816 */ /* 0x000fc400000000ea */
[----:B------:R-:W-:Y:S02]  /*34c0*/  LEA.HI.X.SX32 R143, R78, R176, 0x1, P1 ;  /* 0x000000b04e8f7211 */ /* 0x000fe400008f0eff */
[----:B------:R-:W-:Y:S02]  /*34d0*/  ISETP.GE.AND P5, PT, R148, UR11, PT ;  /* 0x0000000b94007c0c */ /* 0x000fe4000bfa6270 */
[-C--:B0-----:R-:W-:Y:S01]  /*34e0*/  IADD3 R146, P2, R79, R170.reuse, RZ ;  /* 0x000000aa4f927210 */ /* 0x081fe20007f5e0ff */
[----:B------:R0:W5:Y:S01]  /*34f0*/  @!P3 LDG.E.U8 R234, desc[UR16][R142.64] ;  /* 0x000000108eeab981 */ /* 0x000162000c1e1100 */
[C---:B------:R-:W-:Y:S02]  /*3500*/  LOP3.LUT R148, R204.reuse, 0x1c, RZ, 0xfc, !PT ;  /* 0x0000001ccc947812 */ /* 0x040fe400078efcff */
[----:B-1----:R-:W-:Y:S02]  /*3510*/  LOP3.LUT R141, R204, 0x20, RZ, 0xfc, !PT ;  /* 0x00000020cc8d7812 */ /* 0x002fe400078efcff */
[----:B------:R-:W-:-:S02]  /*3520*/  IADD3 R140, P3, R80, R170, RZ ;  /* 0x000000aa508c7210 */ /* 0x000fc40007f7e0ff */
[----:B------:R-:W-:Y:S02]  /*3530*/  PRMT R233, RZ, 0x7610, R233 ;  /* 0x00007610ffe97816 */ /* 0x000fe400000000e9 */
[-C--:B------:R-:W-:Y:S02]  /*3540*/  LEA.HI.X.SX32 R147, R79, R176.reuse, 0x1, P2 ;  /* 0x000000b04f937211 */ /* 0x080fe400010f0eff */
[----:B------:R-:W-:Y:S02]  /*3550*/  ISETP.GE.AND P1, PT, R148, UR11, PT ;  /* 0x0000000b94007c0c */ /* 0x000fe4000bf26270 */
[----:B------:R-:W-:Y:S01]  /*3560*/  ISETP.GE.AND P2, PT, R141, UR11, PT ;  /* 0x0000000b8d007c0c */ /* 0x000fe2000bf46270 */
[----:B------:R1:W5:Y:S01]  /*3570*/  @!P4 LDG.E.U8 R233, desc[UR16][R146.64] ;  /* 0x0000001092e9c981 */ /* 0x000362000c1e1100 */
[----:B------:R-:W-:Y:S02]  /*3580*/  PRMT R221, RZ, 0x7610, R221 ;  /* 0x00007610ffdd7816 */ /* 0x000fe400000000dd */
[----:B------:R-:W-:-:S02]  /*3590*/  LEA.HI.X.SX32 R141, R80, R176, 0x1, P3 ;  /* 0x000000b0508d7211 */ /* 0x000fc400018f0eff */
[CC--:B------:R-:W-:Y:S02]  /*35a0*/  IADD3 R144, P6, R81.reuse, R170.reuse, RZ ;  /* 0x000000aa51907210 */ /* 0x0c0fe40007fde0ff */
[C---:B------:R-:W-:Y:S01]  /*35b0*/  LOP3.LUT R148, R204.reuse, 0x22, RZ, 0xfc, !PT ;  /* 0x00000022cc947812 */ /* 0x040fe200078efcff */
[----:B------:R1:W5:Y:S01]  /*35c0*/  @!P5 LDG.E.U8 R221, desc[UR16][R140.64] ;  /* 0x000000108cddd981 */ /* 0x000362000c1e1100 */
[----:B0-----:R-:W-:Y:S02]  /*35d0*/  LOP3.LUT R143, R204, 0x24, RZ, 0xfc, !PT ;  /* 0x00000024cc8f7812 */ /* 0x001fe400078efcff */
[----:B------:R-:W-:Y:S02]  /*35e0*/  IADD3 R142, P4, R82, R170, RZ ;  /* 0x000000aa528e7210 */ /* 0x000fe40007f9e0ff */
[----:B------:R-:W-:Y:S02]  /*35f0*/  PRMT R232, RZ, 0x7610, R232 ;  /* 0x00007610ffe87816 */ /* 0x000fe400000000e8 */
[----:B------:R-:W-:-:S02]  /*3600*/  LEA.HI.X.SX32 R145, R81, R176, 0x1, P6 ;  /* 0x000000b051917211 */ /* 0x000fc400030f0eff */
[----:B------:R-:W-:Y:S02]  /*3610*/  ISETP.GE.AND P3, PT, R148, UR11, PT ;  /* 0x0000000b94007c0c */ /* 0x000fe4000bf66270 */
[----:B------:R-:W-:Y:S01]  /*3620*/  ISETP.GE.AND P5, PT, R143, UR11, PT ;  /* 0x0000000b8f007c0c */ /* 0x000fe2000bfa6270 */
[----:B------:R0:W5:Y:S01]  /*3630*/  @!P0 LDG.E.U8 R232, desc[UR16][R144.64] ;  /* 0x0000001090e88981 */ /* 0x000162000c1e1100 */
[----:B------:R-:W-:Y:S02]  /*3640*/  PRMT R231, RZ, 0x7610, R231 ;  /* 0x00007610ffe77816 */ /* 0x000fe400000000e7 */
[----:B------:R-:W-:Y:S02]  /*3650*/  LEA.HI.X.SX32 R143, R82, R176, 0x1, P4 ;  /* 0x000000b0528f7211 */ /* 0x000fe400020f0eff */
[-C--:B-1----:R-:W-:Y:S02]  /*3660*/  IADD3 R146, P6, R83, R170.reuse, RZ ;  /* 0x000000aa53927210 */ /* 0x082fe40007fde0ff */
[----:B------:R-:W-:Y:S01]  /*3670*/  LOP3.LUT R141, R204, 0x28, RZ, 0xfc, !PT ;  /* 0x00000028cc8d7812 */ /* 0x000fe200078efcff */
[----:B------:R1:W5:Y:S01]  /*3680*/  @!P1 LDG.E.U8 R231, desc[UR16][R142.64] ;  /* 0x000000108ee79981 */ /* 0x000362000c1e1100 */
[----:B------:R-:W-:-:S02]  /*3690*/  IADD3 R140, P0, R84, R170, RZ ;  /* 0x000000aa548c7210 */ /* 0x000fc40007f1e0ff */
[----:B------:R-:W-:Y:S02]  /*36a0*/  PRMT R228, RZ, 0x7610, R228 ;  /* 0x00007610ffe47816 */ /* 0x000fe400000000e4 */
[----:B------:R-:W-:Y:S02]  /*36b0*/  LOP3.LUT R148, R204, 0x26, RZ, 0xfc, !PT ;  /* 0x00000026cc947812 */ /* 0x000fe400078efcff */
[-C--:B------:R-:W-:Y:S02]  /*36c0*/  LEA.HI.X.SX32 R147, R83, R176.reuse, 0x1, P6 ;  /* 0x000000b053937211 */ /* 0x080fe400030f0eff */
[----:B------:R-:W-:Y:S02]  /*36d0*/  ISETP.GE.AND P1, PT, R141, UR11, PT ;  /* 0x0000000b8d007c0c */ /* 0x000fe4000bf26270 */
[----:B------:R-:W-:Y:S01]  /*36e0*/  PRMT R227, RZ, 0x7610, R227 ;  /* 0x00007610ffe37816 */ /* 0x000fe200000000e3 */
[----:B------:R-:W5:Y:S01]  /*36f0*/  @!P2 LDG.E.U8 R228, desc[UR16][R146.64] ;  /* 0x0000001092e4a981 */ /* 0x000f62000c1e1100 */
[----:B------:R-:W-:-:S02]  /*3700*/  LEA.HI.X.SX32 R141, R84, R176, 0x1, P0 ;  /* 0x000000b0548d7211 */ /* 0x000fc400000f0eff */
[----:B------:R-:W-:Y:S02]  /*3710*/  ISETP.GE.AND P4, PT, R148, UR11, PT ;  /* 0x0000000b94007c0c */ /* 0x000fe4000bf86270 */
[C---:B------:R-:W-:Y:S01]  /*3720*/  LOP3.LUT R148, R204.reuse, 0x2a, RZ, 0xfc, !PT ;  /* 0x0000002acc947812 */ /* 0x040fe200078efcff */
[----:B------:R1:W5:Y:S01]  /*3730*/  @!P3 LDG.E.U8 R227, desc[UR16][R140.64] ;  /* 0x000000108ce3b981 */ /* 0x000362000c1e1100 */
[-C--:B0-----:R-:W-:Y:S02]  /*3740*/  IADD3 R144, P2, R85, R170.reuse, RZ ;  /* 0x000000aa55907210 */ /* 0x081fe40007f5e0ff */
[----:B-1----:R-:W-:Y:S02]  /*3750*/  LOP3.LUT R143, R204, 0x2c, RZ, 0xfc, !PT ;  /* 0x0000002ccc8f7812 */ /* 0x002fe400078efcff */
[----:B------:R-:W-:Y:S02]  /*3760*/  IADD3 R142, P3, R86, R170, RZ ;  /* 0x000000aa568e7210 */ /* 0x000fe40007f7e0ff */
[----:B------:R-:W-:-:S02]  /*3770*/  PRMT R226, RZ, 0x7610, R226 ;  /* 0x00007610ffe27816 */ /* 0x000fc400000000e2 */
[----:B------:R-:W-:Y:S02]  /*3780*/  ISETP.GE.AND P0, PT, R148, UR11, PT ;  /* 0x0000000b94007c0c */ /* 0x000fe4000bf06270 */
        /* <DEDUP_REMOVED lines=9> */
[----:B------:R-:W-:Y:S02]  /*3820*/  LOP3.LUT R141, R204, 0x32, RZ, 0xfc, !PT ;  /* 0x00000032cc8d7812 */ /* 0x000fe400078efcff */
[----:B------:R-:W-:Y:S02]  /*3830*/  IADD3 R140, P4, R88, R170, RZ ;  /* 0x000000aa588c7210 */ /* 0x000fe40007f9e0ff */
[----:B------:R-:W-:Y:S02]  /*3840*/  PRMT R210, RZ, 0x7610, R210 ;  /* 0x00007610ffd27816 */ /* 0x000fe400000000d2 */
[----:B------:R-:W-:-:S02]  /*3850*/  LEA.HI.X.SX32 R149, R87, R176, 0x1, P5 ;  /* 0x000000b057957211 */ /* 0x000fc400028f0eff */
[----:B------:R-:W-:Y:S02]  /*3860*/  LOP3.LUT R146, R204, 0x34, RZ, 0xfc, !PT ;  /* 0x00000034cc927812 */ /* 0x000fe400078efcff */
[----:B------:R-:W-:Y:S01]  /*3870*/  ISETP.GE.AND P5, PT, R141, UR11, PT ;  /* 0x0000000b8d007c0c */ /* 0x000fe2000bfa6270 */
[----:B------:R-:W5:Y:S01]  /*3880*/  @!P1 LDG.E.U8 R210, desc[UR16][R148.64] ;  /* 0x0000001094d29981 */ /* 0x000f62000c1e1100 */
[----:B------:R-:W-:Y:S02]  /*3890*/  PRMT R223, RZ, 0x7610, R223 ;  /* 0x00007610ffdf7816 */ /* 0x000fe400000000df */
[----:B------:R-:W-:Y:S02]  /*38a0*/  LEA.HI.X.SX32 R141, R88, R176, 0x1, P4 ;  /* 0x000000b0588d7211 */ /* 0x000fe400020f0eff */
[----:B------:R-:W-:Y:S02]  /*38b0*/  ISETP.GE.AND P4, PT, R146, UR11, PT ;  /* 0x0000000b92007c0c */ /* 0x000fe4000bf86270 */
[-C--:B------:R-:W-:Y:S01]  /*38c0*/  IADD3 R146, P6, R89, R170.reuse, RZ ;  /* 0x000000aa59927210 */ /* 0x080fe20007fde0ff */
[----:B------:R1:W5:Y:S01]  /*38d0*/  @!P0 LDG.E.U8 R223, desc[UR16][R140.64] ;  /* 0x000000108cdf8981 */ /* 0x000362000c1e1100 */
[----:B0-----:R-:W-:-:S02]  /*38e0*/  IADD3 R144, P1, R90, R170, RZ ;  /* 0x000000aa5a907210 */ /* 0x001fc40007f3e0ff */
[----:B-1----:R-:W-:Y:S02]  /*38f0*/  LOP3.LUT R143, R204, 0x36, RZ, 0xfc, !PT ;  /* 0x00000036cc8f7812 */ /* 0x002fe400078efcff */
[----:B------:R-:W-:Y:S02]  /*3900*/  IADD3 R142, P0, R91, R170, RZ ;  /* 0x000000aa5b8e7210 */ /* 0x000fe40007f1e0ff */
[----:B------:R-:W-:Y:S02]  /*3910*/  PRMT R222, RZ, 0x7610, R222 ;  /* 0x00007610ffde7816 */ /* 0x000fe400000000de */
[-C--:B------:R-:W-:Y:S02]  /*3920*/  LEA.HI.X.SX32 R147, R89, R176.reuse, 0x1, P6 ;  /* 0x000000b059937211 */ /* 0x080fe400030f0eff */
[----:B------:R-:W-:Y:S02]  /*3930*/  LEA.HI.X.SX32 R145, R90, R176, 0x1, P1 ;  /* 0x000000b05a917211 */ /* 0x000fe400008f0eff */
[----:B------:R-:W-:Y:S01]  /*3940*/  ISETP.GE.AND P1, PT, R143, UR11, PT ;  /* 0x0000000b8f007c0c */ /* 0x000fe2000bf26270 */
[----:B------:R0:W5:Y:S01]  /*3950*/  @!P2 LDG.E.U8 R222, desc[UR16][R146.64] ;  /* 0x0000001092dea981 */ /* 0x000162000c1e1100 */
[----:B------:R-:W-:-:S02]  /*3960*/  PRMT R218, RZ, 0x7610, R218 ;  /* 0x00007610ffda7816 */ /* 0x000fc400000000da */
[----:B------:R-:W-:Y:S02]  /*3970*/  LEA.HI.X.SX32 R143, R91, R176, 0x1, P0 ;  /* 0x000000b05b8f7211 */ /* 0x000fe400000f0eff */
[----:B------:R-:W-:Y:S02]  /*3980*/  PRMT R219, RZ, 0x7610, R219 ;  /* 0x00007610ffdb7816 */ /* 0x000fe400000000db */
[C---:B------:R-:W-:Y:S01]  /*3990*/  LOP3.LUT R150, R204.reuse, 0x38, RZ, 0xfc, !PT ;  /* 0x00000038cc967812 */ /* 0x040fe200078efcff */
[----:B------:R1:W5:Y:S01]  /*39a0*/  @!P5 LDG.E.U8 R218, desc[UR16][R142.64] ;  /* 0x000000108edad981 */ /* 0x000362000c1e1100 */
[----:B------:R-:W-:Y:S02]  /*39b0*/  LOP3.LUT R141, R204, 0x3a, RZ, 0xfc, !PT ;  /* 0x0000003acc8d7812 */ /* 0x000fe400078efcff */
[----:B------:R-:W-:Y:S01]  /*39c0*/  IADD3 R140, P2, R92, R170, RZ ;  /* 0x000000aa5c8c7210 */ /* 0x000fe20007f5e0ff */
[----:B------:R1:W5:Y:S01]  /*39d0*/  @!P3 LDG.E.U8 R219, desc[UR16][R144.64] ;  /* 0x0000001090dbb981 */ /* 0x000362000c1e1100 */
[----:B------:R-:W-:-:S02]  /*39e0*/  LOP3.LUT R149, R204, 0x3c, RZ, 0xfc, !PT ;  /* 0x0000003ccc957812 */ /* 0x000fc400078efcff */
[----:B------:R-:W-:Y:S02]  /*39f0*/  IADD3 R148, P5, R93, R170, RZ ;  /* 0x000000aa5d947210 */ /* 0x000fe40007fbe0ff */
[----:B------:R-:W-:Y:S02]  /*3a00*/  ISETP.GE.AND P0, PT, R150, UR11, PT ;  /* 0x0000000b96007c0c */ /* 0x000fe4000bf06270 */
[----:B------:R-:W-:Y:S02]  /*3a10*/  ISETP.GE.AND P3, PT, R141, UR11, PT ;  /* 0x0000000b8d007c0c */ /* 0x000fe4000bf66270 */
[-C--:B------:R-:W-:Y:S02]  /*3a20*/  LEA.HI.X.SX32 R141, R92, R176.reuse, 0x1, P2 ;  /* 0x000000b05c8d7211 */ /* 0x080fe400010f0eff */
[----:B------:R-:W-:Y:S02]  /*3a30*/  ISETP.GE.AND P2, PT, R149, UR11, PT ;  /* 0x0000000b95007c0c */ /* 0x000fe4000bf46270 */
[----:B------:R-:W-:-:S02]  /*3a40*/  LEA.HI.X.SX32 R149, R93, R176, 0x1, P5 ;  /* 0x000000b05d957211 */ /* 0x000fc400028f0eff */
[C---:B0-----:R-:W-:Y:S02]  /*3a50*/  IADD3 R146, P5, R94.reuse, R170, RZ ;  /* 0x000000aa5e927210 */ /* 0x041fe40007fbe0ff */
[----:B------:R-:W-:Y:S02]  /*3a60*/  PRMT R216, RZ, 0x7610, R216 ;  /* 0x00007610ffd87816 */ /* 0x000fe400000000d8 */
[----:B------:R-:W-:Y:S02]  /*3a70*/  PRMT R215, RZ, 0x7610, R215 ;  /* 0x00007610ffd77816 */ /* 0x000fe400000000d7 */
[----:B------:R-:W-:Y:S02]  /*3a80*/  LEA.HI.X.SX32 R147, R94, R176, 0x1, P5 ;  /* 0x000000b05e937211 */ /* 0x000fe400028f0eff */
[----:B------:R-:W5:Y:S01]  /*3a90*/  @!P1 LDG.E.U8 R216, desc[UR16][R148.64] ;  /* 0x0000001094d89981 */ /* 0x000f62000c1e1100 */
[----:B-1----:R-:W-:-:S03]  /*3aa0*/  IADD3 R142, P1, R96, R170, RZ ;  /* 0x000000aa608e7210 */ /* 0x002fc60007f3e0ff */
[----:B------:R0:W5:Y:S01]  /*3ab0*/  @!P0 LDG.E.U8 R215, desc[UR16][R146.64] ;  /* 0x0000001092d78981 */ /* 0x000162000c1e1100 */
[C---:B------:R-:W-:Y:S02]  /*3ac0*/  IADD3 R144, P0, R95.reuse, R170, RZ ;  /* 0x000000aa5f907210 */ /* 0x040fe40007f1e0ff */
[----:B------:R-:W-:Y:S02]  /*3ad0*/  PRMT R217, RZ, 0x7610, R217 ;  /* 0x00007610ffd97816 */ /* 0x000fe400000000d9 */
[----:B------:R-:W-:Y:S02]  /*3ae0*/  PRMT R214, RZ, 0x7610, R214 ;  /* 0x00007610ffd67816 */ /* 0x000fe400000000d6 */
[----:B------:R-:W-:Y:S02]  /*3af0*/  PRMT R212, RZ, 0x7610, R212 ;  /* 0x00007610ffd47816 */ /* 0x000fe400000000d4 */
[-C--:B------:R-:W-:Y:S01]  /*3b00*/  LEA.HI.X.SX32 R145, R95, R176.reuse, 0x1, P0 ;  /* 0x000000b05f917211 */ /* 0x080fe200000f0eff */
[----:B------:R1:W5:Y:S01]  /*3b10*/  @!P4 LDG.E.U8 R217, desc[UR16][R140.64] ;  /* 0x000000108cd9c981 */ /* 0x000362000c1e1100 */
[----:B------:R-:W-:-:S03]  /*3b20*/  LEA.HI.X.SX32 R143, R96, R176, 0x1, P1 ;  /* 0x000000b0608f7211 */ /* 0x000fc600008f0eff */
[----:B------:R1:W5:Y:S04]  /*3b30*/  @!P3 LDG.E.U8 R214, desc[UR16][R144.64] ;  /* 0x0000001090d6b981 */ /* 0x000368000c1e1100 */
[----:B------:R1:W5:Y:S01]  /*3b40*/  @!P2 LDG.E.U8 R212, desc[UR16][R142.64] ;  /* 0x000000108ed4a981 */ /* 0x000362000c1e1100 */
[----:B------:R-:W-:Y:S02]  /*3b50*/  LOP3.LUT R197, R189, 0x3f, RZ, 0xc0, !PT ;  /* 0x0000003fbdc57812 */ /* 0x000fe400078ec0ff */
[----:B------:R-:W-:Y:S02]  /*3b60*/  SHF.R.S32.HI R199, RZ, 0x1f, R178 ;  /* 0x0000001fffc77819 */ /* 0x000fe400000114b2 */
[----:B------:R-:W-:Y:S02]  /*3b70*/  IADD3 R150, P1, R178, R165, RZ ;  /* 0x000000a5b2967210 */ /* 0x000fe40007f3e0ff */
[----:B------:R-:W-:-:S03]  /*3b80*/  ISETP.GE.AND P0, PT, R197, UR11, PT ;  /* 0x0000000bc5007c0c */ /* 0x000fc6000bf06270 */
[C---:B------:R-:W-:Y:S01]  /*3b90*/  IMAD.X R151, R199.reuse, 0x1, R174, P1 ;  /* 0x00000001c7977824 */ /* 0x040fe200008e06ae */
[C---:B0-----:R-:W-:Y:S02]  /*3ba0*/  IADD3 R146, P1, R178.reuse, R161, RZ ;  /* 0x000000a1b2927210 */ /* 0x041fe40007f3e0ff */
[C---:B-1----:R-:W-:Y:S02]  /*3bb0*/  IADD3 R140, P4, R178.reuse, R167, RZ ;  /* 0x000000a7b28c7210 */ /* 0x042fe40007f9e0ff */
[----:B------:R-:W-:Y:S01]  /*3bc0*/  PRMT R213, RZ, 0x7610, R213 ;  /* 0x00007610ffd57816 */ /* 0x000fe200000000d5 */
[C---:B------:R-:W-:Y:S01]  /*3bd0*/  IMAD.X R147, R199.reuse, 0x1, R172, P1 ;  /* 0x00000001c7937824 */ /* 0x040fe200008e06ac */
[----:B------:R-:W-:Y:S01]  /*3be0*/  IADD3 R144, P1, R178, R159, RZ ;  /* 0x0000009fb2907210 */ /* 0x000fe20007f3e0ff */
[----:B------:R-:W-:Y:S01]  /*3bf0*/  IMAD.X R141, R199, 0x1, R175, P4 ;  /* 0x00000001c78d7824 */ /* 0x000fe200020e06af */
[----:B------:R-:W-:Y:S01]  /*3c00*/  BAR.SYNC.DEFER_BLOCKING 0x0 ;  /* 0x0000000000007b1d */ /* 0x000fe20000010000 */
[----:B------:R-:W-:-:S02]  /*3c10*/  PRMT R203, RZ, 0x7610, R203 ;  /* 0x00007610ffcb7816 */ /* 0x000fc400000000cb */
[C---:B------:R-:W-:Y:S01]  /*3c20*/  IMAD.X R145, R199.reuse, 0x1, R171, P1 ;  /* 0x00000001c7917824 */ /* 0x040fe200008e06ab */
[----:B------:R-:W-:Y:S02]  /*3c30*/  PRMT R188, RZ, 0x7610, R188 ;  /* 0x00007610ffbc7816 */ /* 0x000fe400000000bc */
[C---:B------:R-:W-:Y:S02]  /*3c40*/  IADD3 R148, P2, R178.reuse, R163, RZ ;  /* 0x000000a3b2947210 */ /* 0x040fe40007f5e0ff */
[----:B------:R-:W-:Y:S02]  /*3c50*/  PRMT R211, RZ, 0x7610, R211 ;  /* 0x00007610ffd37816 */ /* 0x000fe400000000d3 */
[----:B------:R-:W-:Y:S01]  /*3c60*/  PRMT R196, RZ, 0x7610, R196 ;  /* 0x00007610ffc47816 */ /* 0x000fe200000000c4 */
[----:B------:R-:W-:Y:S01]  /*3c70*/  IMAD.X R149, R199, 0x1, R173, P2 ;  /* 0x00000001c7957824 */ /* 0x000fe200010e06ad */
[----:B------:R0:W5:Y:S04]  /*3c80*/  @!P0 LDG.E.U8 R213, desc[UR16][R140.64] ;  /* 0x000000108cd58981 */ /* 0x000168000c1e1100 */
[----:B------:R1:W5:Y:S01]  /*3c90*/  @!P0 LDG.E.U8 R203, desc[UR16][R150.64] ;  /* 0x0000001096cb8981 */ /* 0x000362000c1e1100 */
[----:B------:R-:W-:-:S03]  /*3ca0*/  IADD3 R142, P2, R178, R157, RZ ;  /* 0x0000009db28e7210 */ /* 0x000fc60007f5e0ff */
[----:B------:R4:W5:Y:S01]  /*3cb0*/  @!P0 LDG.E.U8 R188, desc[UR16][R146.64] ;  /* 0x0000001092bc8981 */ /* 0x000962000c1e1100 */
[----:B0-----:R-:W-:-:S03]  /*3cc0*/  IADD3 R140, P1, R178, R155, RZ ;  /* 0x0000009bb28c7210 */ /* 0x001fc60007f3e0ff */
[----:B------:R0:W5:Y:S02]  /*3cd0*/  @!P0 LDG.E.U8 R211, desc[UR16][R144.64] ;  /* 0x0000001090d38981 */ /* 0x000164000c1e1100 */
[C---:B------:R-:W-:Y:S01]  /*3ce0*/  IMAD.X R141, R199.reuse, 0x1, R168, P1 ;  /* 0x00000001c78d7824 */ /* 0x040fe200008e06a8 */
[C---:B-1----:R-:W-:Y:S01]  /*3cf0*/  IADD3 R150, P1, R178.reuse, R153, RZ ;  /* 0x00000099b2967210 */ /* 0x042fe20007f3e0ff */
[----:B------:R1:W5:Y:S04]  /*3d00*/  @!P0 LDG.E.U8 R196, desc[UR16][R148.64] ;  /* 0x0000001094c48981 */ /* 0x000368000c1e1100 */
[C---:B------:R-:W-:Y:S01]  /*3d10*/  IMAD.X R151, R199.reuse, 0x1, R166, P1 ;  /* 0x00000001c7977824 */ /* 0x040fe200008e06a6 */
[----:B----4-:R-:W-:Y:S01]  /*3d20*/  IADD3 R146, P1, R178, R137, RZ ;  /* 0x00000089b2927210 */ /* 0x010fe20007f3e0ff */
[----:B------:R-:W-:Y:S01]  /*3d30*/  IMAD.X R143, R199, 0x1, R169, P2 ;  /* 0x00000001c78f7824 */ /* 0x000fe200010e06a9 */
[----:B------:R-:W-:-:S02]  /*3d40*/  PRMT R195, RZ, 0x7610, R195 ;  /* 0x00007610ffc37816 */ /* 0x000fc400000000c3 */
[----:B------:R-:W-:Y:S01]  /*3d50*/  PRMT R202, RZ, 0x7610, R202 ;  /* 0x00007610ffca7816 */ /* 0x000fe200000000ca */
[C---:B------:R-:W-:Y:S01]  /*3d60*/  IMAD.X R147, R199.reuse, 0x1, R162, P1 ;  /* 0x00000001c7937824 */ /* 0x040fe200008e06a2 */
[C---:B0-----:R-:W-:Y:S02]  /*3d70*/  IADD3 R144, P1, R178.reuse, R135, RZ ;  /* 0x00000087b2907210 */ /* 0x041fe40007f3e0ff */
[----:B-1----:R-:W-:Y:S01]  /*3d80*/  IADD3 R148, P2, R178, R139, RZ ;  /* 0x0000008bb2947210 */ /* 0x002fe20007f5e0ff */
[----:B------:R0:W4:Y:S01]  /*3d90*/  @!P0 LDG.E.U8 R195, desc[UR16][R140.64] ;  /* 0x000000108cc38981 */ /* 0x000122000c1e1100 */
[----:B------:R-:W-:Y:S01]  /*3da0*/  PRMT R209, RZ, 0x7610, R209 ;  /* 0x00007610ffd17816 */ /* 0x000fe200000000d1 */
[C---:B------:R-:W-:Y:S01]  /*3db0*/  IMAD.X R145, R199.reuse, 0x1, R160, P1 ;  /* 0x00000001c7917824 */ /* 0x040fe200008e06a0 */
[----:B------:R-:W-:Y:S01]  /*3dc0*/  PRMT R187, RZ, 0x7610, R187 ;  /* 0x00007610ffbb7816 */ /* 0x000fe200000000bb */
[----:B------:R1:W4:Y:S01]  /*3dd0*/  @!P0 LDG.E.U8 R202, desc[UR16][R142.64] ;  /* 0x000000108eca8981 */ /* 0x000322000c1e1100 */
[----:B------:R-:W-:Y:S01]  /*3de0*/  IMAD.X R149, R199, 0x1, R164, P2 ;  /* 0x00000001c7957824 */ /* 0x000fe200010e06a4 */
[----:B------:R-:W-:-:S02]  /*3df0*/  PRMT R186, RZ, 0x7610, R186 ;  /* 0x00007610ffba7816 */ /* 0x000fc400000000ba */
[----:B------:R-:W-:Y:S01]  /*3e00*/  PRMT R201, RZ, 0x7610, R201 ;  /* 0x00007610ffc97816 */ /* 0x000fe200000000c9 */
[----:B------:R2:W4:Y:S01]  /*3e10*/  @!P0 LDG.E.U8 R187, desc[UR16][R150.64] ;  /* 0x0000001096bb8981 */ /* 0x000522000c1e1100 */
[----:B0-----:R-:W-:-:S03]  /*3e20*/  IADD3 R140, P1, R178, R131, RZ ;  /* 0x00000083b28c7210 */ /* 0x001fc60007f3e0ff */
[----:B------:R0:W4:Y:S01]  /*3e30*/  @!P0 LDG.E.U8 R209, desc[UR16][R148.64] ;  /* 0x0000001094d18981 */ /* 0x000122000c1e1100 */
[C---:B-1----:R-:W-:Y:S01]  /*3e40*/  IADD3 R142, P2, R178.reuse, R133, RZ ;  /* 0x00000085b28e7210 */ /* 0x042fe20007f5e0ff */
[C---:B------:R-:W-:Y:S01]  /*3e50*/  IMAD.X R141, R199.reuse, 0x1, R156, P1 ;  /* 0x00000001c78d7824 */ /* 0x040fe200008e069c */
[----:B------:R-:W-:Y:S01]  /*3e60*/  PRMT R207, RZ, 0x7610, R207 ;  /* 0x00007610ffcf7816 */ /* 0x000fe200000000cf */
[----:B------:R1:W4:Y:S02]  /*3e70*/  @!P0 LDG.E.U8 R201, desc[UR16][R146.64] ;  /* 0x0000001092c98981 */ /* 0x000324000c1e1100 */
[C---:B------:R-:W-:Y:S01]  /*3e80*/  IMAD.X R143, R199.reuse, 0x1, R158, P2 ;  /* 0x00000001c78f7824 */ /* 0x040fe200010e069e */
[C---:B--2---:R-:W-:Y:S02]  /*3e90*/  IADD3 R150, P2, R178.reuse, R129, RZ ;  /* 0x00000081b2967210 */ /* 0x044fe40007f5e0ff */
[----:B------:R-:W-:Y:S01]  /*3ea0*/  SHF.R.S32.HI R183, RZ, 0x1f, R178 ;  /* 0x0000001fffb77819 */ /* 0x000fe200000114b2 */
[----:B------:R-:W2:Y:S01]  /*3eb0*/  @!P0 LDG.E.U8 R207, desc[UR16][R140.64] ;  /* 0x000000108ccf8981 */ /* 0x000ea2000c1e1100 */
[----:B0-----:R-:W-:Y:S01]  /*3ec0*/  IADD3 R148, P1, R178, R127, RZ ;  /* 0x0000007fb2947210 */ /* 0x001fe20007f3e0ff */
[----:B------:R-:W-:-:S02]  /*3ed0*/  IMAD.X R151, R199, 0x1, R154, P2 ;  /* 0x00000001c7977824 */ /* 0x000fc400010e069a */
[----:B------:R0:W2:Y:S02]  /*3ee0*/  @!P0 LDG.E.U8 R186, desc[UR16][R142.64] ;  /* 0x000000108eba8981 */ /* 0x0000a4000c1e1100 */
[----:B------:R-:W-:Y:S01]  /*3ef0*/  IMAD.X R149, R199, 0x1, R152, P1 ;  /* 0x00000001c7957824 */ /* 0x000fe200008e0698 */
[C---:B-1----:R-:W-:Y:S02]  /*3f00*/  IADD3 R146, P2, R178.reuse, R105, RZ ;  /* 0x00000069b2927210 */ /* 0x042fe40007f5e0ff */
[----:B------:R-:W-:Y:S02]  /*3f10*/  PRMT R199, RZ, 0x7610, R199 ;  /* 0x00007610ffc77816 */ /* 0x000fe400000000c7 */
[----:B0-----:R-:W-:Y:S01]  /*3f20*/  IADD3 R142, P1, R178, R109, RZ ;  /* 0x0000006db28e7210 */ /* 0x001fe20007f3e0ff */
[----:B------:R-:W-:-:S04]  /*3f30*/  IMAD.X R147, R183, 0x1, R118, P2 ;  /* 0x00000001b7937824 */ /* 0x000fc800010e0676 */
[C---:B------:R-:W-:Y:S01]  /*3f40*/  IMAD.X R143, R183.reuse, 0x1, R122, P1 ;  /* 0x00000001b78f7824 */ /* 0x040fe200008e067a */
[C---:B------:R-:W-:Y:S01]  /*3f50*/  IADD3 R140, P1, R178.reuse, R113, RZ ;  /* 0x00000071b28c7210 */ /* 0x040fe20007f3e0ff */
[----:B------:R0:W2:Y:S01]  /*3f60*/  @!P0 LDG.E.U8 R199, desc[UR16][R146.64] ;  /* 0x0000001092c78981 */ /* 0x0000a2000c1e1100 */
[----:B------:R-:W-:Y:S02]  /*3f70*/  PRMT R193, RZ, 0x7610, R193 ;  /* 0x00007610ffc17816 */ /* 0x000fe400000000c1 */
[----:B------:R-:W-:Y:S01]  /*3f80*/  PRMT R194, RZ, 0x7610, R194 ;  /* 0x00007610ffc27816 */ /* 0x000fe200000000c2 */
[----:B------:R-:W-:Y:S01]  /*3f90*/  IMAD.X R141, R183, 0x1, R126, P1 ;  /* 0x00000001b78d7824 */ /* 0x000fe200008e067e */
[----:B------:R-:W-:Y:S02]  /*3fa0*/  PRMT R235, RZ, 0x7610, R235 ;  /* 0x00007610ffeb7816 */ /* 0x000fe400000000eb */
[----:B------:R1:W2:Y:S01]  /*3fb0*/  @!P0 LDG.E.U8 R193, desc[UR16][R148.64] ;  /* 0x0000001094c18981 */ /* 0x0002a2000c1e1100 */
[----:B0-----:R-:W-:-:S03]  /*3fc0*/  IADD3 R146, P1, R178, R115, RZ ;  /* 0x00000073b2927210 */ /* 0x001fc60007f3e0ff */
[----:B------:R0:W2:Y:S02]  /*3fd0*/  @!P0 LDG.E.U8 R194, desc[UR16][R144.64] ;  /* 0x0000001090c28981 */ /* 0x0000a4000c1e1100 */
[----:B------:R-:W-:Y:S01]  /*3fe0*/  IMAD.X R147, R183, 0x1, R128, P1 ;  /* 0x00000001b7937824 */ /* 0x000fe200008e0680 */
[----:B------:R-:W-:Y:S01]  /*3ff0*/  PRMT R192, RZ, 0x7610, R192 ;  /* 0x00007610ffc07816 */ /* 0x000fe200000000c0 */
[----:B------:R3:W2:Y:S01]  /*4000*/  @!P0 LDG.E.U8 R235, desc[UR16][R140.64] ;  /* 0x000000108ceb8981 */ /* 0x0006a2000c1e1100 */
[C---:B-1----:R-:W-:Y:S02]  /*4010*/  IADD3 R148, P1, R178.reuse, R119, RZ ;  /* 0x00000077b2947210 */ /* 0x042fe40007f3e0ff */
[----:B0-----:R-:W-:-:S03]  /*4020*/  IADD3 R144, P2, R178, R111, RZ ;  /* 0x0000006fb2907210 */ /* 0x001fc60007f5e0ff */
[C---:B------:R-:W-:Y:S02]  /*4030*/  IMAD.X R149, R183.reuse, 0x1, R132, P1 ;  /* 0x00000001b7957824 */ /* 0x040fe400008e0684 */
[C---:B------:R-:W-:Y:S01]  /*4040*/  IMAD.X R145, R183.reuse, 0x1, R124, P2 ;  /* 0x00000001b7917824 */ /* 0x040fe200010e067c */
[----:B---3--:R-:W-:Y:S02]  /*4050*/  IADD3 R140, P1, R178, R121, RZ ;  /* 0x00000079b28c7210 */ /* 0x008fe40007f3e0ff */
[----:B------:R-:W-:Y:S02]  /*4060*/  PRMT R237, RZ, 0x7610, R237 ;  /* 0x00007610ffed7816 */ /* 0x000fe400000000ed */
[----:B------:R0:W3:Y:S01]  /*4070*/  @!P0 LDG.E.U8 R192, desc[UR16][R144.64] ;  /* 0x0000001090c08981 */ /* 0x0000e2000c1e1100 */
[----:B------:R-:W-:Y:S01]  /*4080*/  IMAD.X R141, R183, 0x1, R134, P1 ;  /* 0x00000001b78d7824 */ /* 0x000fe200008e0686 */
[----:B------:R-:W-:Y:S02]  /*4090*/  PRMT R238, RZ, 0x7610, R238 ;  /* 0x00007610ffee7816 */ /* 0x000fe400000000ee */
[----:B------:R1:W3:Y:S01]  /*40a0*/  @!P0 LDG.E.U8 R237, desc[UR16][R146.64] ;  /* 0x0000001092ed8981 */ /* 0x0002e2000c1e1100 */
[----:B------:R-:W-:-:S02]  /*40b0*/  PRMT R200, RZ, 0x7610, R200 ;  /* 0x00007610ffc87816 */ /* 0x000fc400000000c8 */
[----:B------:R-:W-:Y:S01]  /*40c0*/  PRMT R239, RZ, 0x7610, R239 ;  /* 0x00007610ffef7816 */ /* 0x000fe200000000ef */
[----:B------:R1:W3:Y:S01]  /*40d0*/  @!P0 LDG.E.U8 R238, desc[UR16][R148.64] ;  /* 0x0000001094ee8981 */ /* 0x0002e2000c1e1100 */
[----:B0-----:R-:W-:-:S03]  /*40e0*/  IADD3 R144, P1, R178, R125, RZ ;  /* 0x0000007db2907210 */ /* 0x001fc60007f3e0ff */
[----:B------:R0:W3:Y:S02]  /*40f0*/  @!P0 LDG.E.U8 R200, desc[UR16][R150.64] ;  /* 0x0000001096c88981 */ /* 0x0000e4000c1e1100 */
[----:B------:R-:W-:Y:S01]  /*4100*/  IMAD.X R145, R183, 0x1, R138, P1 ;  /* 0x00000001b7917824 */ /* 0x000fe200008e068a */
[----:B-1----:R-:W-:Y:S01]  /*4110*/  IADD3 R146, P1, R178, R107, RZ ;  /* 0x0000006bb2927210 */ /* 0x002fe20007f3e0ff */
[----:B------:R1:W3:Y:S01]  /*4120*/  @!P0 LDG.E.U8 R239, desc[UR16][R140.64] ;  /* 0x000000108cef8981 */ /* 0x0002e2000c1e1100 */
[----:B------:R-:W-:-:S03]  /*4130*/  PRMT R182, RZ, 0x7610, R182 ;  /* 0x00007610ffb67816 */ /* 0x000fc600000000b6 */
[C---:B------:R-:W-:Y:S01]  /*4140*/  IMAD.X R147, R183.reuse, 0x1, R120, P1 ;  /* 0x00000001b7937824 */ /* 0x040fe200008e0678 */
[C---:B------:R-:W-:Y:S02]  /*4150*/  IADD3 R148, P1, R178.reuse, R104, RZ ;  /* 0x00000068b2947210 */ /* 0x040fe40007f3e0ff */
[C---:B0-----:R-:W-:Y:S01]  /*4160*/  IADD3 R150, P2, R178.reuse, R117, RZ ;  /* 0x00000075b2967210 */ /* 0x041fe20007f5e0ff */
[----:B------:R0:W3:Y:S01]  /*4170*/  @!P0 LDG.E.U8 R182, desc[UR16][R142.64] ;  /* 0x000000108eb68981 */ /* 0x0000e2000c1e1100 */
[----:B------:R-:W-:Y:S01]  /*4180*/  PRMT R236, RZ, 0x7610, R236 ;  /* 0x00007610ffec7816 */ /* 0x000fe200000000ec */
[C---:B------:R-:W-:Y:S01]  /*4190*/  IMAD.X R149, R183.reuse, 0x1, R116, P1 ;  /* 0x00000001b7957824 */ /* 0x040fe200008e0674 */
[----:B-1----:R-:W-:Y:S01]  /*41a0*/  IADD3 R140, P1, R178, R103, RZ ;  /* 0x00000067b28c7210 */ /* 0x002fe20007f3e0ff */
[----:B------:R-:W-:Y:S01]  /*41b0*/  IMAD.X R151, R183, 0x1, R130, P2 ;  /* 0x00000001b7977824 */ /* 0x000fe200010e0682 */
[----:B------:R-:W-:-:S03]  /*41c0*/  PRMT R241, RZ, 0x7610, R241 ;  /* 0x00007610fff17816 */ /* 0x000fc600000000f1 */
[----:B------:R-:W-:Y:S01]  /*41d0*/  IMAD.X R141, R183, 0x1, R114, P1 ;  /* 0x00000001b78d7824 */ /* 0x000fe200008e0672 */
[----:B------:R1:W3:Y:S01]  /*41e0*/  @!P0 LDG.E.U8 R236, desc[UR16][R150.64] ;  /* 0x0000001096ec8981 */ /* 0x0002e2000c1e1100 */
[----:B0-----:R-:W-:-:S05]  /*41f0*/  IADD3 R142, P2, R178, R123, RZ ;  /* 0x0000007bb28e7210 */ /* 0x001fca0007f5e0ff */
[----:B------:R-:W-:Y:S01]  /*4200*/  IMAD.X R143, R183, 0x1, R136, P2 ;  /* 0x00000001b78f7824 */ /* 0x000fe200010e0688 */
[----:B-1----:R-:W-:-:S04]  /*4210*/  IADD3 R150, P1, R178, R102, RZ ;  /* 0x00000066b2967210 */ /* 0x002fc80007f3e0ff */
[----:B------:R0:W3:Y:S01]  /*4220*/  @!P0 LDG.E.U8 R241, desc[UR16][R142.64] ;  /* 0x000000108ef18981 */ /* 0x0000e2000c1e1100 */
[----:B------:R-:W-:Y:S01]  /*4230*/  PRMT R240, RZ, 0x7610, R240 ;  /* 0x00007610fff07816 */ /* 0x000fe200000000f0 */
[----:B------:R-:W-:Y:S01]  /*4240*/  IMAD.X R151, R183, 0x1, R112, P1 ;  /* 0x00000001b7977824 */ /* 0x000fe200008e0670 */
[----:B------:R-:W-:-:S04]  /*4250*/  PRMT R244, RZ, 0x7610, R244 ;  /* 0x00007610fff47816 */ /* 0x000fc800000000f4 */
[----:B------:R1:W3:Y:S01]  /*4260*/  @!P0 LDG.E.U8 R240, desc[UR16][R144.64] ;  /* 0x0000001090f08981 */ /* 0x0002e2000c1e1100 */
[----:B0-----:R-:W-:-:S03]  /*4270*/  IADD3 R142, P1, R178, R101, RZ ;  /* 0x00000065b28e7210 */ /* 0x001fc60007f3e0ff */
[----:B------:R0:W3:Y:S01]  /*4280*/  @!P0 LDG.E.U8 R244, desc[UR16][R140.64] ;  /* 0x000000108cf48981 */ /* 0x0000e2000c1e1100 */
[----:B------:R-:W-:Y:S01]  /*4290*/  PRMT R243, RZ, 0x7610, R243 ;  /* 0x00007610fff37816 */ /* 0x000fe200000000f3 */
[----:B------:R-:W-:Y:S01]  /*42a0*/  IMAD.X R143, R183, 0x1, R110, P1 ;  /* 0x00000001b78f7824 */ /* 0x000fe200008e066e */
[----:B-1----:R-:W-:-:S04]  /*42b0*/  IADD3 R144, P1, R178, R100, RZ ;  /* 0x00000064b2907210 */ /* 0x002fc80007f3e0ff */
[----:B------:R1:W3:Y:S01]  /*42c0*/  @!P0 LDG.E.U8 R243, desc[UR16][R146.64] ;  /* 0x0000001092f38981 */ /* 0x0002e2000c1e1100 */
[----:B------:R-:W-:Y:S01]  /*42d0*/  PRMT R242, RZ, 0x7610, R242 ;  /* 0x00007610fff27816 */ /* 0x000fe200000000f2 */
[C---:B------:R-:W-:Y:S01]  /*42e0*/  IMAD.X R145, R183.reuse, 0x1, R108, P1 ;  /* 0x00000001b7917824 */ /* 0x040fe200008e066c */
[----:B0-----:R-:W-:Y:S02]  /*42f0*/  IADD3 R140, P1, R178, R68, RZ ;  /* 0x00000044b28c7210 */ /* 0x001fe40007f3e0ff */
[----:B------:R-:W-:Y:S02]  /*4300*/  PRMT R245, RZ, 0x7610, R245 ;  /* 0x00007610fff57816 */ /* 0x000fe400000000f5 */
[----:B------:R0:W3:Y:S01]  /*4310*/  @!P0 LDG.E.U8 R242, desc[UR16][R148.64] ;  /* 0x0000001094f28981 */ /* 0x0000e2000c1e1100 */
[----:B-1----:R-:W-:Y:S02]  /*4320*/  PRMT R146, RZ, 0x7610, R146 ;  /* 0x00007610ff927816 */ /* 0x002fe40000000092 */
[----:B------:R-:W-:Y:S01]  /*4330*/  PRMT R147, RZ, 0x7610, R147 ;  /* 0x00007610ff937816 */ /* 0x000fe20000000093 */
[----:B------:R-:W-:Y:S01]  /*4340*/  IMAD.X R141, R183, 0x1, R106, P1 ;  /* 0x00000001b78d7824 */ /* 0x000fe200008e066a */
[----:B------:R1:W3:Y:S01]  /*4350*/  @!P0 LDG.E.U8 R245, desc[UR16][R150.64] ;  /* 0x0000001096f58981 */ /* 0x0002e2000c1e1100 */
[----:B0-----:R-:W-:-:S03]  /*4360*/  PRMT R148, RZ, 0x7610, R148 ;  /* 0x00007610ff947816 */ /* 0x001fc60000000094 */
[----:B------:R0:W3:Y:S04]  /*4370*/  @!P0 LDG.E.U8 R146, desc[UR16][R142.64] ;  /* 0x000000108e928981 */ /* 0x0000e8000c1e1100 */
[----:B------:R-:W3:Y:S04]  /*4380*/  @!P0 LDG.E.U8 R147, desc[UR16][R144.64] ;  /* 0x0000001090938981 */ /* 0x000ee8000c1e1100 */
[----:B------:R0:W3:Y:S01]  /*4390*/  @!P0 LDG.E.U8 R148, desc[UR16][R140.64] ;  /* 0x000000108c948981 */ /* 0x0000e2000c1e1100 */
[----:B------:R-:W-:-:S05]  /*43a0*/  IMAD.SHL.U32 R189, R189, 0x8, RZ ;  /* 0x00000008bdbd7824 */ /* 0x000fca00078e00ff */
[----:B-1----:R-:W-:-:S05]  /*43b0*/  LOP3.LUT R150, R189, 0x30, RZ, 0xc0, !PT ;  /* 0x00000030bd967812 */ /* 0x002fca00078ec0ff */
[----:B------:R-:W-:-:S05]  /*43c0*/  IMAD R197, R197, 0x40, R150 ;  /* 0x00000040c5c57824 */ /* 0x000fca00078e0296 */
[----:B------:R-:W-:-:S04]  /*43d0*/  LOP3.LUT R197, R197, R204, RZ, 0xfc, !PT ;  /* 0x000000ccc5c57212 */ /* 0x000fc800078efcff */
[C---:B0-----:R-:W-:Y:S02]  /*43e0*/  LOP3.LUT R142, R197.reuse, 0x10, RZ, 0x3c, !PT ;  /* 0x00000010c58e7812 */ /* 0x041fe400078e3cff */
[----:B------:R-:W-:Y:S01]  /*43f0*/  LOP3.LUT R141, R197, 0x20, RZ, 0x3c, !PT ;  /* 0x00000020c58d7812 */ /* 0x000fe200078e3cff */
[----:B------:R-:W-:Y:S01]  /*4400*/  STS.U8 [R197+UR10], R224 ;  /* 0x000000e0c5007988 */ /* 0x000fe2000800000a */
[----:B------:R-:W-:-:S03]  /*4410*/  LOP3.LUT R140, R0, 0x10, RZ, 0x3c, !PT ;  /* 0x00000010008c7812 */ /* 0x000fc600078e3cff */
[----:B------:R-:W-:Y:S04]  /*4420*/  STS.U8 [R197+UR10+0x2], R191 ;  /* 0x000002bfc5007988 */ /* 0x000fe8000800000a */
[----:B------:R-:W-:Y:S04]  /*4430*/  STS.U8 [R197+UR10+0x4], R205 ;  /* 0x000004cdc5007988 */ /* 0x000fe8000800000a */
[----:B-----5:R-:W-:Y:S04]  /*4440*/  STS.U8 [R197+UR10+0x6], R206 ;  /* 0x000006cec5007988 */ /* 0x020fe8000800000a */
[----:B------:R-:W-:Y:S04]  /*4450*/  STS.U8 [R197+UR10+0x8], R230 ;  /* 0x000008e6c5007988 */ /* 0x000fe8000800000a */
[----:B------:R-:W-:Y:S04]  /*4460*/  STS.U8 [R197+UR10+0xa], R190 ;  /* 0x00000abec5007988 */ /* 0x000fe8000800000a */
[----:B------:R-:W-:Y:S04]  /*4470*/  STS.U8 [R197+UR10+0xc], R185 ;  /* 0x00000cb9c5007988 */ /* 0x000fe8000800000a */
[----:B------:R0:W-:Y:S01]  /*4480*/  STS.U8 [R197+UR10+0xe], R184 ;  /* 0x00000eb8c5007988 */ /* 0x0001e2000800000a */
[----:B------:R-:W-:-:S03]  /*4490*/  LOP3.LUT R143, R0, 0x30, RZ, 0x3c, !PT ;  /* 0x00000030008f7812 */ /* 0x000fc600078e3cff */
[----:B------:R-:W-:Y:S04]  /*44a0*/  STS.U8 [R142+UR10], R198 ;  /* 0x000000c68e007988 */ /* 0x000fe8000800000a */
[----:B------:R-:W-:Y:S01]  /*44b0*/  STS.U8 [R142+UR10+0x2], R180 ;  /* 0x000002b48e007988 */ /* 0x000fe2000800000a */
[----:B0-----:R-:W-:-:S03]  /*44c0*/  LOP3.LUT R197, R197, 0x30, RZ, 0x3c, !PT ;  /* 0x00000030c5c57812 */ /* 0x001fc600078e3cff */
[----:B------:R-:W-:Y:S04]  /*44d0*/  STS.U8 [R142+UR10+0x4], R234 ;  /* 0x000004ea8e007988 */ /* 0x000fe8000800000a */
[----:B------:R-:W-:Y:S04]  /*44e0*/  STS.U8 [R142+UR10+0x6], R233 ;  /* 0x000006e98e007988 */ /* 0x000fe8000800000a */
[----:B------:R-:W-:Y:S04]  /*44f0*/  STS.U8 [R142+UR10+0x8], R221 ;  /* 0x000008dd8e007988 */ /* 0x000fe8000800000a */
[----:B------:R-:W-:Y:S04]  /*4500*/  STS.U8 [R142+UR10+0xa], R232 ;  /* 0x00000ae88e007988 */ /* 0x000fe8000800000a */
[----:B------:R-:W-:Y:S04]  /*4510*/  STS.U8 [R142+UR10+0xc], R231 ;  /* 0x00000ce78e007988 */ /* 0x000fe8000800000a */
[----:B------:R-:W-:Y:S04]  /*4520*/  STS.U8 [R142+UR10+0xe], R229 ;  /* 0x00000ee58e007988 */ /* 0x000fe8000800000a */
[----:B------:R-:W-:Y:S04]  /*4530*/  STS.U8 [R141+UR10], R228 ;  /* 0x000000e48d007988 */ /* 0x000fe8000800000a */
[----:B------:R-:W-:Y:S04]  /*4540*/  STS.U8 [R141+UR10+0x2], R227 ;  /* 0x000002e38d007988 */ /* 0x000fe8000800000a */
[----:B------:R-:W-:Y:S04]  /*4550*/  STS.U8 [R141+UR10+0x4], R226 ;  /* 0x000004e28d007988 */ /* 0x000fe8000800000a */
[----:B------:R-:W-:Y:S04]  /*4560*/  STS.U8 [R141+UR10+0x6], R225 ;  /* 0x000006e18d007988 */ /* 0x000fe8000800000a */
[----:B------:R-:W-:Y:S04]  /*4570*/  STS.U8 [R141+UR10+0x8], R210 ;  /* 0x000008d28d007988 */ /* 0x000fe8000800000a */
[----:B------:R-:W-:Y:S04]  /*4580*/  STS.U8 [R141+UR10+0xa], R223 ;  /* 0x00000adf8d007988 */ /* 0x000fe8000800000a */
[----:B------:R-:W-:Y:S04]  /*4590*/  STS.U8 [R141+UR10+0xc], R222 ;  /* 0x00000cde8d007988 */ /* 0x000fe8000800000a */
[----:B------:R0:W-:Y:S04]  /*45a0*/  STS.U8 [R141+UR10+0xe], R220 ;  /* 0x00000edc8d007988 */ /* 0x0001e8000800000a */
[----:B------:R1:W-:Y:S04]  /*45b0*/  STS.U8 [R197+UR10], R219 ;  /* 0x000000dbc5007988 */ /* 0x0003e8000800000a */
[----:B------:R1:W-:Y:S01]  /*45c0*/  STS.U8 [R197+UR10+0x2], R218 ;  /* 0x000002dac5007988 */ /* 0x0003e2000800000a */
[----:B0-----:R-:W-:-:S03]  /*45d0*/  LOP3.LUT R141, R0, 0x20, RZ, 0x3c, !PT ;  /* 0x00000020008d7812 */ /* 0x001fc600078e3cff */
[----:B------:R1:W-:Y:S04]  /*45e0*/  STS.U8 [R197+UR10+0x4], R217 ;  /* 0x000004d9c5007988 */ /* 0x0003e8000800000a */
[----:B------:R1:W-:Y:S04]  /*45f0*/  STS.U8 [R197+UR10+0x6], R216 ;  /* 0x000006d8c5007988 */ /* 0x0003e8000800000a */
[----:B------:R1:W-:Y:S04]  /*4600*/  STS.U8 [R197+UR10+0x8], R215 ;  /* 0x000008d7c5007988 */ /* 0x0003e8000800000a */
[----:B------:R1:W-:Y:S04]  /*4610*/  STS.U8 [R197+UR10+0xa], R214 ;  /* 0x00000ad6c5007988 */ /* 0x0003e8000800000a */
[----:B------:R1:W-:Y:S04]  /*4620*/  STS.U8 [R197+UR10+0xc], R212 ;  /* 0x00000cd4c5007988 */ /* 0x0003e8000800000a */
[----:B------:R1:W-:Y:S04]  /*4630*/  STS.U8 [R197+UR10+0xe], R208 ;  /* 0x00000ed0c5007988 */ /* 0x0003e8000800000a */
[----:B------:R1:W-:Y:S04]  /*4640*/  STS.U8 [R0+UR10+0x1000], R213 ;  /* 0x001000d500007988 */ /* 0x0003e8000800000a */
[----:B------:R1:W-:Y:S04]  /*4650*/  STS.U8 [R0+UR10+0x1200], R211 ;  /* 0x001200d300007988 */ /* 0x0003e8000800000a */
[----:B----4-:R1:W-:Y:S04]  /*4660*/  STS.U8 [R0+UR10+0x1400], R209 ;  /* 0x001400d100007988 */ /* 0x0103e8000800000a */
[----:B--2---:R1:W-:Y:S04]  /*4670*/  STS.U8 [R0+UR10+0x1600], R207 ;  /* 0x001600cf00007988 */ /* 0x0043e8000800000a */
[----:B---3--:R1:W-:Y:S04]  /*4680*/  STS.U8 [R0+UR10+0x1a00], R237 ;  /* 0x001a00ed00007988 */ /* 0x0083e8000800000a */
        /* <DEDUP_REMOVED lines=26> */
[----:B------:R1:W-:Y:S01]  /*4830*/  STS.U8 [R143+UR10+0x1f80], R148 ;  /* 0x001f80948f007988 */ /* 0x0003e2000800000a */
[----:B------:R0:W-:Y:S06]  /*4840*/  MEMBAR.ALL.CTA ;  /* 0x0000000000007992 */ /* 0x0001ec0000008000 */
[----:B0-----:R-:W0:Y:S02]  /*4850*/  FENCE.VIEW.ASYNC.S ;  /* 0x00000000000073c6 */ /* 0x001e240000000000 */
[----:B0-----:R-:W-:Y:S06]  /*4860*/  BAR.SYNC.DEFER_BLOCKING 0x0 ;  /* 0x0000000000007b1d */ /* 0x001fec0000010000 */
[----:B------:R-:W-:Y:S01]  /*4870*/  UMOV UR20, UR4 ;  /* 0x0000000400147c82 */ /* 0x000fe20008000000 */
[----:B------:R-:W-:Y:S01]  /*4880*/  UMOV UR21, 0x80000020 ;  /* 0x8000002000157882 */ /* 0x000fe20000000000 */
[----:B------:R-:W-:Y:S01]  /*4890*/  UMOV UR22, UR6 ;  /* 0x0000000600167c82 */ /* 0x000fe20008000000 */
[----:B------:R-:W-:Y:S01]  /*48a0*/  UMOV UR23, 0x80000020 ;  /* 0x8000002000177882 */ /* 0x000fe20000000000 */
[----:B------:R-:W-:-:S06]  /*48b0*/  WARPGROUP.ARRIVE ;  /* 0x00000000000079c5 */ /* 0x000fcc0000000000 */
[----:B------:R-:W-:Y:S01]  /*48c0*/  QGMMA.64x64x32.F32.E4M3.E4M3 R24, gdesc[UR20], R24 ;  /* 0x00e00000141879f3 */ /* 0x000fe20008700818 */
[----:B------:R-:W-:Y:S02]  /*48d0*/  USHF.R.S32.HI UR8, URZ, 0x1f, UR18 ;  /* 0x0000001f3f087899 */ /* 0x000fe40008011412 */
[----:B------:R-:W-:-:S04]  /*48e0*/  IADD3 R104, P5, R104, UR18, RZ ;  /* 0x0000001268687c10 */ /* 0x000fc8000ffbe0ff */
[----:B------:R-:W-:Y:S02]  /*48f0*/  IADD3.X R116, R116, UR8, RZ, P5, !PT ;  /* 0x0000000874747c10 */ /* 0x000fe4000affe4ff */
[----:B------:R-:W-:Y:S02]  /*4900*/  IADD3 R117, P5, R117, UR18, RZ ;  /* 0x0000001275757c10 */ /* 0x000fe4000ffbe0ff */
[----:B------:R-:W-:Y:S02]  /*4910*/  IADD3 R68, P0, R68, UR18, RZ ;  /* 0x0000001244447c10 */ /* 0x000fe4000ff1e0ff */
[----:B------:R-:W-:Y:S02]  /*4920*/  IADD3 R100, P1, R100, UR18, RZ ;  /* 0x0000001264647c10 */ /* 0x000fe4000ff3e0ff */
[----:B------:R-:W-:Y:S02]  /*4930*/  IADD3 R101, P2, R101, UR18, RZ ;  /* 0x0000001265657c10 */ /* 0x000fe4000ff5e0ff */
[----:B------:R-:W-:-:S02]  /*4940*/  IADD3 R102, P3, R102, UR18, RZ ;  /* 0x0000001266667c10 */ /* 0x000fc4000ff7e0ff */
[----:B------:R-:W-:Y:S02]  /*4950*/  IADD3.X R130, R130, UR8, RZ, P5, !PT ;  /* 0x0000000882827c10 */ /* 0x000fe4000affe4ff */
[----:B------:R-:W-:Y:S01]  /*4960*/  IADD3 R131, P5, R131, UR18, RZ ;  /* 0x0000001283837c10 */ /* 0x000fe2000ffbe0ff */
[----:B------:R-:W-:Y:S01]  /*4970*/  QGMMA.64x64x32.F32.E4M3.E4M3 R24, gdesc[UR12], R24, gsb0 ;  /* 0x00e000000c1879f3 */ /* 0x000fe20008000818 */
[----:B------:R-:W-:Y:S02]  /*4980*/  IADD3 R103, P4, R103, UR18, RZ ;  /* 0x0000001267677c10 */ /* 0x000fe4000ff9e0ff */
[----:B------:R-:W-:Y:S02]  /*4990*/  IADD3.X R106, R106, UR8, RZ, P0, !PT ;  /* 0x000000086a6a7c10 */ /* 0x000fe400087fe4ff */
[----:B------:R-:W-:Y:S02]  /*49a0*/  IADD3.X R108, R108, UR8, RZ, P1, !PT ;  /* 0x000000086c6c7c10 */ /* 0x000fe40008ffe4ff */
[----:B------:R-:W-:-:S02]  /*49b0*/  IADD3.X R110, R110, UR8, RZ, P2, !PT ;  /* 0x000000086e6e7c10 */ /* 0x000fc400097fe4ff */
[----:B------:R-:W-:Y:S02]  /*49c0*/  IADD3.X R112, R112, UR8, RZ, P3, !PT ;  /* 0x0000000870707c10 */ /* 0x000fe40009ffe4ff */
[----:B------:R-:W-:Y:S02]  /*49d0*/  IADD3 R105, P6, R105, UR18, RZ ;  /* 0x0000001269697c10 */ /* 0x000fe4000ffde0ff */
[----:B------:R-:W-:Y:S02]  /*49e0*/  IADD3 R107, P0, R107, UR18, RZ ;  /* 0x000000126b6b7c10 */ /* 0x000fe4000ff1e0ff */
[----:B------:R-:W-:Y:S02]  /*49f0*/  IADD3 R109, P1, R109, UR18, RZ ;  /* 0x000000126d6d7c10 */ /* 0x000fe4000ff3e0ff */
[----:B------:R-:W-:Y:S02]  /*4a00*/  IADD3 R111, P2, R111, UR18, RZ ;  /* 0x000000126f6f7c10 */ /* 0x000fe4000ff5e0ff */
[----:B------:R-:W-:Y:S01]  /*4a10*/  IADD3 R113, P3, R113, UR18, RZ ;  /* 0x0000001271717c10 */ /* 0x000fe2000ff7e0ff */
[----:B------:R-:W-:Y:S01]  /*4a20*/  VIADD R177, R177, 0xffffffff ;  /* 0xffffffffb1b17836 */ /* 0x000fe20000000000 */
[----:B------:R-:W-:-:S02]  /*4a30*/  IADD3.X R156, R156, UR8, RZ, P5, !PT ;  /* 0x000000089c9c7c10 */ /* 0x000fc4000affe4ff */
[----:B------:R-:W-:Y:S02]  /*4a40*/  IADD3.X R114, R114, UR8, RZ, P4, !PT ;  /* 0x0000000872727c10 */ /* 0x000fe4000a7fe4ff */
[----:B------:R-:W-:Y:S02]  /*4a50*/  IADD3 R157, P5, R157, UR18, RZ ;  /* 0x000000129d9d7c10 */ /* 0x000fe4000ffbe0ff */
[----:B------:R-:W-:Y:S02]  /*4a60*/  IADD3 R115, P4, R115, UR18, RZ ;  /* 0x0000001273737c10 */ /* 0x000fe4000ff9e0ff */
[----:B------:R-:W-:Y:S02]  /*4a70*/  IADD3.X R118, R118, UR8, RZ, P6, !PT ;  /* 0x0000000876767c10 */ /* 0x000fe4000b7fe4ff */
[----:B------:R-:W-:Y:S02]  /*4a80*/  IADD3.X R120, R120, UR8, RZ, P0, !PT ;  /* 0x0000000878787c10 */ /* 0x000fe400087fe4ff */
[----:B------:R-:W-:-:S02]  /*4a90*/  IADD3.X R122, R122, UR8, RZ, P1, !PT ;  /* 0x000000087a7a7c10 */ /* 0x000fc40008ffe4ff */
[----:B------:R-:W-:Y:S02]  /*4aa0*/  IADD3.X R124, R124, UR8, RZ, P2, !PT ;  /* 0x000000087c7c7c10 */ /* 0x000fe400097fe4ff */
[----:B------:R-:W-:Y:S02]  /*4ab0*/  IADD3.X R126, R126, UR8, RZ, P3, !PT ;  /* 0x000000087e7e7c10 */ /* 0x000fe40009ffe4ff */
[----:B------:R-:W-:Y:S02]  /*4ac0*/  IADD3 R119, P6, R119, UR18, RZ ;  /* 0x0000001277777c10 */ /* 0x000fe4000ffde0ff */
[----:B------:R-:W-:Y:S02]  /*4ad0*/  IADD3 R121, P0, R121, UR18, RZ ;  /* 0x0000001279797c10 */ /* 0x000fe4000ff1e0ff */
[----:B------:R-:W-:Y:S02]  /*4ae0*/  IADD3 R123, P1, R123, UR18, RZ ;  /* 0x000000127b7b7c10 */ /* 0x000fe4000ff3e0ff */
[----:B------:R-:W-:-:S02]  /*4af0*/  IADD3 R125, P2, R125, UR18, RZ ;  /* 0x000000127d7d7c10 */ /* 0x000fc4000ff5e0ff */
[----:B------:R-:W-:Y:S02]  /*4b00*/  IADD3 R127, P3, R127, UR18, RZ ;  /* 0x000000127f7f7c10 */ /* 0x000fe4000ff7e0ff */
[----:B------:R-:W-:Y:S02]  /*4b10*/  IADD3.X R169, R169, UR8, RZ, P5, !PT ;  /* 0x00000008a9a97c10 */ /* 0x000fe4000affe4ff */
[----:B------:R-:W-:Y:S02]  /*4b20*/  IADD3.X R128, R128, UR8, RZ, P4, !PT ;  /* 0x0000000880807c10 */ /* 0x000fe4000a7fe4ff */
[----:B------:R-:W-:Y:S02]  /*4b30*/  ISETP.NE.U32.AND P5, PT, R177, RZ, PT ;  /* 0x000000ffb100720c */ /* 0x000fe40003fa5070 */
[----:B------:R-:W-:Y:S02]  /*4b40*/  IADD3 R129, P4, R129, UR18, RZ ;  /* 0x0000001281817c10 */ /* 0x000fe4000ff9e0ff */
[----:B------:R-:W-:-:S02]  /*4b50*/  IADD3.X R132, R132, UR8, RZ, P6, !PT ;  /* 0x0000000884847c10 */ /* 0x000fc4000b7fe4ff */
[----:B------:R-:W-:Y:S02]  /*4b60*/  IADD3.X R134, R134, UR8, RZ, P0, !PT ;  /* 0x0000000886867c10 */ /* 0x000fe400087fe4ff */
[----:B------:R-:W-:Y:S02]  /*4b70*/  IADD3.X R136, R136, UR8, RZ, P1, !PT ;  /* 0x0000000888887c10 */ /* 0x000fe40008ffe4ff */
[----:B------:R-:W-:Y:S02]  /*4b80*/  IADD3.X R138, R138, UR8, RZ, P2, !PT ;  /* 0x000000088a8a7c10 */ /* 0x000fe400097fe4ff */
[----:B------:R-:W-:Y:S02]  /*4b90*/  IADD3.X R152, R152, UR8, RZ, P3, !PT ;  /* 0x0000000898987c10 */ /* 0x000fe40009ffe4ff */
[----:B------:R-:W-:Y:S02]  /*4ba0*/  IADD3 R133, P6, R133, UR18, RZ ;  /* 0x0000001285857c10 */ /* 0x000fe4000ffde0ff */
[----:B------:R-:W-:-:S02]  /*4bb0*/  IADD3 R135, P0, R135, UR18, RZ ;  /* 0x0000001287877c10 */ /* 0x000fc4000ff1e0ff */
[----:B------:R-:W-:Y:S02]  /*4bc0*/  IADD3 R137, P1, R137, UR18, RZ ;  /* 0x0000001289897c10 */ /* 0x000fe4000ff3e0ff */
[----:B------:R-:W-:Y:S02]  /*4bd0*/  IADD3 R139, P2, R139, UR18, RZ ;  /* 0x000000128b8b7c10 */ /* 0x000fe4000ff5e0ff */
[----:B------:R-:W-:Y:S02]  /*4be0*/  IADD3 R153, P3, R153, UR18, RZ ;  /* 0x0000001299997c10 */ /* 0x000fe4000ff7e0ff */
[----:B------:R-:W-:Y:S02]  /*4bf0*/  IADD3.X R154, R154, UR8, RZ, P4, !PT ;  /* 0x000000089a9a7c10 */ /* 0x000fe4000a7fe4ff */
        /* <DEDUP_REMOVED lines=11> */
[----:B------:R-:W-:Y:S01]  /*4cb0*/  IADD3.X R168, R168, UR8, RZ, P4, !PT ;  /* 0x00000008a8a87c10 */ /* 0x000fe2000a7fe4ff */
[----:B------:R-:W-:Y:S01]  /*4cc0*/  UIADD3 UR11, UR11, -0x40, URZ ;  /* 0xffffffc00b0b7890 */ /* 0x000fe2000fffe03f */
[----:B------:R-:W-:Y:S01]  /*4cd0*/  IADD3 R170, P4, R69, R170, RZ ;  /* 0x000000aa45aa7210 */ /* 0x000fe20007f9e0ff */
[----:B------:R-:W-:Y:S02]  /*4ce0*/  WARPGROUP.DEPBAR.LE gsb0, 0x0 ;  /* 0x00008000000079c5 */ /* 0x000fe40000010000 */
[----:B------:R-:W-:-:S02]  /*4cf0*/  IADD3.X R171, R171, UR8, RZ, P6, !PT ;  /* 0x00000008abab7c10 */ /* 0x000fc4000b7fe4ff */
[----:B------:R-:W-:Y:S02]  /*4d00*/  IADD3.X R172, R172, UR8, RZ, P0, !PT ;  /* 0x00000008acac7c10 */ /* 0x000fe400087fe4ff */
[----:B------:R-:W-:Y:S02]  /*4d10*/  IADD3.X R173, R173, UR8, RZ, P1, !PT ;  /* 0x00000008adad7c10 */ /* 0x000fe40008ffe4ff */
[----:B------:R-:W-:Y:S02]  /*4d20*/  IADD3.X R174, R174, UR8, RZ, P2, !PT ;  /* 0x00000008aeae7c10 */ /* 0x000fe400097fe4ff */
[----:B------:R-:W-:Y:S02]  /*4d30*/  IADD3.X R175, R175, UR8, RZ, P3, !PT ;  /* 0x00000008afaf7c10 */ /* 0x000fe40009ffe4ff */
[----:B------:R-:W-:Y:S01]  /*4d40*/  LEA.HI.X.SX32 R176, R69, R176, 0x1, P4 ;  /* 0x000000b045b07211 */ /* 0x000fe200020f0eff */
[----:B-1----:R-:W-:Y:S06]  /*4d50*/  @P5 BRA `(.L_x_2) ;  /* 0xffffffe000745947 */ /* 0x002fec000383ffff */
.L_x_1:
[----:B------:R-:W0:Y:S01]  /*4d60*/  S2R R69, SR_TID.X ;  /* 0x0000000000457919 */ /* 0x000e220000002100 */
[----:B------:R-:W-:Y:S01]  /*4d70*/  F2FP.SATFINITE.E4M3.F32.PACK_AB_MERGE_C R24, R25, R24, RZ ;  /* 0x000000181918723e */ /* 0x000fe200048070ff */
[----:B------:R-:W-:Y:S01]  /*4d80*/  ULDC.64 UR6, c[0x0][0x228] ;  /* 0x00008a0000067ab9 */ /* 0x000fe20000000a00 */
[----:B------:R-:W-:Y:S01]  /*4d90*/  F2FP.SATFINITE.E4M3.F32.PACK_AB_MERGE_C R28, R29, R28, RZ ;  /* 0x0000001c1d1c723e */ /* 0x000fe200048070ff */
[----:B------:R-:W-:Y:S01]  /*4da0*/  ULDC UR4, c[0x0][0x244] ;  /* 0x0000910000047ab9 */ /* 0x000fe20000000800 */
[----:B------:R-:W-:Y:S02]  /*4db0*/  F2FP.SATFINITE.E4M3.F32.PACK_AB_MERGE_C R26, R27, R26, RZ ;  /* 0x0000001a1b1a723e */ /* 0x000fe400048070ff */
[----:B------:R-:W-:Y:S02]  /*4dc0*/  F2FP.SATFINITE.E4M3.F32.PACK_AB_MERGE_C R30, R31, R30, RZ ;  /* 0x0000001e1f1e723e */ /* 0x000fe400048070ff */
[----:B------:R-:W-:Y:S02]  /*4dd0*/  F2FP.SATFINITE.E4M3.F32.PACK_AB_MERGE_C R32, R33, R32, RZ ;  /* 0x000000202120723e */ /* 0x000fe400048070ff */
[----:B------:R-:W-:-:S02]  /*4de0*/  F2FP.SATFINITE.E4M3.F32.PACK_AB_MERGE_C R34, R35, R34, RZ ;  /* 0x000000222322723e */ /* 0x000fc400048070ff */
[----:B------:R-:W-:Y:S02]  /*4df0*/  LOP3.LUT R25, R24, 0xffff, RZ, 0xc0, !PT ;  /* 0x0000ffff18197812 */ /* 0x000fe400078ec0ff */
[----:B------:R-:W-:Y:S02]  /*4e00*/  LOP3.LUT R68, R28, 0xffff, RZ, 0xc0, !PT ;  /* 0x0000ffff1c447812 */ /* 0x000fe400078ec0ff */
[----:B------:R-:W-:Y:S02]  /*4e10*/  F2FP.SATFINITE.E4M3.F32.PACK_AB_MERGE_C R36, R37, R36, RZ ;  /* 0x000000242524723e */ /* 0x000fe400048070ff */
[----:B------:R-:W-:Y:S02]  /*4e20*/  LOP3.LUT R33, R26, 0xffff, RZ, 0xc0, !PT ;  /* 0x0000ffff1a217812 */ /* 0x000fe400078ec0ff */
[----:B------:R-:W-:Y:S02]  /*4e30*/  LOP3.LUT R70, R30, 0xffff, RZ, 0xc0, !PT ;  /* 0x0000ffff1e467812 */ /* 0x000fe400078ec0ff */
[----:B------:R-:W-:-:S02]  /*4e40*/  LOP3.LUT R35, R32, 0xffff, RZ, 0xc0, !PT ;  /* 0x0000ffff20237812 */ /* 0x000fc400078ec0ff */
[----:B------:R-:W-:Y:S02]  /*4e50*/  LOP3.LUT R37, R34, 0xffff, RZ, 0xc0, !PT ;  /* 0x0000ffff22257812 */ /* 0x000fe400078ec0ff */
[----:B------:R-:W-:Y:S02]  /*4e60*/  SHF.R.U32.HI R24, RZ, 0x8, R25 ;  /* 0x00000008ff187819 */ /* 0x000fe40000011619 */
[--C-:B------:R-:W-:Y:S02]  /*4e70*/  PRMT R28, R25, 0x3340, R68.reuse ;  /* 0x00003340191c7816 */ /* 0x100fe40000000044 */
[----:B------:R-:W-:Y:S01]  /*4e80*/  SHF.R.U32.HI R25, RZ, 0x8, R68 ;  /* 0x00000008ff197819 */ /* 0x000fe20000011644 */
[----:B0-----:R-:W-:Y:S01]  /*4e90*/  IMAD.SHL.U32 R26, R69, 0x10, RZ ;  /* 0x00000010451a7824 */ /* 0x001fe200078e00ff */
[--C-:B------:R-:W-:Y:S01]  /*4ea0*/  PRMT R29, R35, 0x3340, R0.reuse ;  /* 0x00003340231d7816 */ /* 0x100fe20000000000 */
[----:B------:R-:W-:Y:S01]  /*4eb0*/  IMAD.SHL.U32 R27, R69, 0x80, RZ ;  /* 0x00000080451b7824 */ /* 0x000fe200078e00ff */
[----:B------:R-:W-:-:S02]  /*4ec0*/  PRMT R31, R37, 0x3340, R0 ;  /* 0x00003340251f7816 */ /* 0x000fc40000000000 */
[----:B------:R-:W-:Y:S02]  /*4ed0*/  PRMT R30, R33, 0x3340, R70 ;  /* 0x00003340211e7816 */ /* 0x000fe40000000046 */
[----:B------:R-:W-:Y:S02]  /*4ee0*/  LOP3.LUT R26, R26, 0x70, RZ, 0xc0, !PT ;  /* 0x000000701a1a7812 */ /* 0x000fe400078ec0ff */
[----:B------:R-:W-:Y:S02]  /*4ef0*/  LOP3.LUT R27, R27, 0x400, RZ, 0xc0, !PT ;  /* 0x000004001b1b7812 */ /* 0x000fe400078ec0ff */
[----:B------:R-:W-:Y:S02]  /*4f00*/  LOP3.LUT R25, R25, 0xffff, RZ, 0xc0, !PT ;  /* 0x0000ffff19197812 */ /* 0x000fe400078ec0ff */
[----:B------:R-:W-:Y:S02]  /*4f10*/  LOP3.LUT R24, R24, 0xffff, RZ, 0xc0, !PT ;  /* 0x0000ffff18187812 */ /* 0x000fe400078ec0ff */
[----:B------:R-:W-:-:S02]  /*4f20*/  PRMT R29, R28, 0x5410, R29 ;  /* 0x000054101c1d7816 */ /* 0x000fc4000000001d */
[----:B------:R-:W-:Y:S02]  /*4f30*/  PRMT R31, R30, 0x5410, R31 ;  /* 0x000054101e1f7816 */ /* 0x000fe4000000001f */
[----:B------:R-:W-:Y:S02]  /*4f40*/  IADD3 R28, R27, UR10, R26 ;  /* 0x0000000a1b1c7c10 */ /* 0x000fe4000fffe01a */
[----:B------:R-:W-:Y:S02]  /*4f50*/  PRMT R30, R24, 0x3340, R25 ;  /* 0x00003340181e7816 */ /* 0x000fe40000000019 */
[----:B------:R-:W-:Y:S02]  /*4f60*/  SHF.R.U32.HI R26, RZ, 0x8, R35 ;  /* 0x00000008ff1a7819 */ /* 0x000fe40000011623 */
[----:B------:R-:W-:Y:S02]  /*4f70*/  SHF.R.U32.HI R25, RZ, 0x8, R70 ;  /* 0x00000008ff197819 */ /* 0x000fe40000011646 */
[----:B------:R-:W-:-:S02]  /*4f80*/  SHF.R.U32.HI R24, RZ, 0x8, R33 ;  /* 0x00000008ff187819 */ /* 0x000fc40000011621 */
[----:B------:R-:W-:Y:S02]  /*4f90*/  SHF.R.U32.HI R27, RZ, 0x8, R37 ;  /* 0x00000008ff1b7819 */ /* 0x000fe40000011625 */
[----:B------:R-:W-:Y:S02]  /*4fa0*/  LOP3.LUT R26, R26, 0xffff, RZ, 0xc0, !PT ;  /* 0x0000ffff1a1a7812 */ /* 0x000fe400078ec0ff */
[----:B------:R-:W-:Y:S02]  /*4fb0*/  LOP3.LUT R32, R25, 0xffff, RZ, 0xc0, !PT ;  /* 0x0000ffff19207812 */ /* 0x000fe400078ec0ff */
[----:B------:R-:W-:Y:S02]  /*4fc0*/  LOP3.LUT R33, R24, 0xffff, RZ, 0xc0, !PT ;  /* 0x0000ffff18217812 */ /* 0x000fe400078ec0ff */
[----:B------:R-:W-:Y:S02]  /*4fd0*/  LOP3.LUT R27, R27, 0xffff, RZ, 0xc0, !PT ;  /* 0x0000ffff1b1b7812 */ /* 0x000fe400078ec0ff */
[----:B------:R-:W-:-:S02]  /*4fe0*/  F2FP.SATFINITE.E4M3.F32.PACK_AB_MERGE_C R38, R39, R38, RZ ;  /* 0x000000262726723e */ /* 0x000fc400048070ff */
[----:B------:R-:W-:Y:S02]  /*4ff0*/  PRMT R25, R26, 0x3340, R1 ;  /* 0x000033401a197816 */ /* 0x000fe40000000001 */
[----:B------:R-:W-:Y:S02]  /*5000*/  PRMT R32, R33, 0x3340, R32 ;  /* 0x0000334021207816 */ /* 0x000fe40000000020 */
[----:B------:R-:W-:Y:S02]  /*5010*/  PRMT R27, R27, 0x3340, R0 ;  /* 0x000033401b1b7816 */ /* 0x000fe40000000000 */
[----:B------:R-:W-:Y:S02]  /*5020*/  LOP3.LUT R67, R67, 0x380, RZ, 0xc0, !PT ;  /* 0x0000038043437812 */ /* 0x000fe400078ec0ff */
[----:B------:R-:W-:Y:S02]  /*5030*/  LOP3.LUT R36, R36, 0xffff, RZ, 0xc0, !PT ;  /* 0x0000ffff24247812 */ /* 0x000fe400078ec0ff */
[----:B------:R-:W-:Y:S01]  /*5040*/  PRMT R25, R30, 0x5410, R25 ;  /* 0x000054101e197816 */ /* 0x000fe20000000019 */
[----:B------:R-:W-:Y:S01]  /*5050*/  IMAD.IADD R67, R67, 0x1, R28 ;  /* 0x0000000143437824 */ /* 0x000fe200078e021c */
[----:B------:R-:W-:-:S02]  /*5060*/  LOP3.LUT R38, R38, 0xffff, RZ, 0xc0, !PT ;  /* 0x0000ffff26267812 */ /* 0x000fc400078ec0ff */
[----:B------:R-:W-:Y:S02]  /*5070*/  PRMT R27, R32, 0x5410, R27 ;  /* 0x00005410201b7816 */ /* 0x000fe4000000001b */
[--C-:B------:R-:W-:Y:S02]  /*5080*/  PRMT R24, R29, 0x4210, R36.reuse ;  /* 0x000042101d187816 */ /* 0x100fe40000000024 */
[----:B------:R-:W-:Y:S02]  /*5090*/  PRMT R25, R25, 0x5210, R36 ;  /* 0x0000521019197816 */ /* 0x000fe40000000024 */
[--C-:B------:R-:W-:Y:S02]  /*50a0*/  PRMT R26, R31, 0x4210, R38.reuse ;  /* 0x000042101f1a7816 */ /* 0x100fe40000000026 */
[----:B------:R-:W-:Y:S01]  /*50b0*/  PRMT R27, R27, 0x5210, R38 ;  /* 0x000052101b1b7816 */ /* 0x000fe20000000026 */
[----:B------:R-:W-:Y:S01]  /*50c0*/  BAR.SYNC.DEFER_BLOCKING 0x0 ;  /* 0x0000000000007b1d */ /* 0x000fe20000010000 */
[----:B------:R-:W-:-:S02]  /*50d0*/  F2FP.SATFINITE.E4M3.F32.PACK_AB_MERGE_C R48, R49, R48, RZ ;  /* 0x000000303130723e */ /* 0x000fc400048070ff */
[----:B------:R-:W-:Y:S02]  /*50e0*/  F2FP.SATFINITE.E4M3.F32.PACK_AB_MERGE_C R50, R51, R50, RZ ;  /* 0x000000323332723e */ /* 0x000fe400048070ff */
[----:B------:R-:W-:Y:S02]  /*50f0*/  F2FP.SATFINITE.E4M3.F32.PACK_AB_MERGE_C R40, R41, R40, RZ ;  /* 0x000000282928723e */ /* 0x000fe400048070ff */
[----:B------:R-:W-:Y:S02]  /*5100*/  F2FP.SATFINITE.E4M3.F32.PACK_AB_MERGE_C R42, R43, R42, RZ ;  /* 0x0000002a2b2a723e */ /* 0x000fe400048070ff */
[----:B------:R-:W-:Y:S02]  /*5110*/  F2FP.SATFINITE.E4M3.F32.PACK_AB_MERGE_C R44, R45, R44, RZ ;  /* 0x0000002c2d2c723e */ /* 0x000fe400048070ff */
[----:B------:R-:W-:Y:S02]  /*5120*/  F2FP.SATFINITE.E4M3.F32.PACK_AB_MERGE_C R46, R47, R46, RZ ;  /* 0x0000002e2f2e723e */ /* 0x000fe400048070ff */
[----:B------:R-:W-:-:S02]  /*5130*/  LOP3.LUT R43, R48, 0xffff, RZ, 0xc0, !PT ;  /* 0x0000ffff302b7812 */ /* 0x000fc400078ec0ff */
[----:B------:R-:W-:Y:S02]  /*5140*/  LOP3.LUT R45, R50, 0xffff, RZ, 0xc0, !PT ;  /* 0x0000ffff322d7812 */ /* 0x000fe400078ec0ff */
[----:B------:R-:W-:Y:S02]  /*5150*/  LOP3.LUT R40, R40, 0xffff, RZ, 0xc0, !PT ;  /* 0x0000ffff28287812 */ /* 0x000fe400078ec0ff */
[----:B------:R-:W-:Y:S02]  /*5160*/  LOP3.LUT R42, R42, 0xffff, RZ, 0xc0, !PT ;  /* 0x0000ffff2a2a7812 */ /* 0x000fe400078ec0ff */
[----:B------:R-:W-:Y:S02]  /*5170*/  LOP3.LUT R39, R44, 0xffff, RZ, 0xc0, !PT ;  /* 0x0000ffff2c277812 */ /* 0x000fe400078ec0ff */
[----:B------:R-:W-:Y:S01]  /*5180*/  LOP3.LUT R41, R46, 0xffff, RZ, 0xc0, !PT ;  /* 0x0000ffff2e297812 */ /* 0x000fe200078ec0ff */
[----:B------:R-:W-:Y:S01]  /*5190*/  STSM.16.M88.4 [R67], R24 ;  /* 0x0000001843007844 */ /* 0x000fe20000000200 */
[----:B------:R-:W-:-:S02]  /*51a0*/  LEA R33, R0, UR10, 0x4 ;  /* 0x0000000a00217c11 */ /* 0x000fc4000f8e20ff */
[--C-:B------:R-:W-:Y:S01]  /*51b0*/  PRMT R29, R43, 0x3340, R0.reuse ;  /* 0x000033402b1d7816 */ /* 0x100fe20000000000 */
[----:B------:R-:W-:Y:S01]  /*51c0*/  BAR.SYNC.DEFER_BLOCKING 0x0 ;  /* 0x0000000000007b1d */ /* 0x000fe20000010000 */
[----:B------:R-:W-:Y:S02]  /*51d0*/  PRMT R31, R45, 0x3340, R0 ;  /* 0x000033402d1f7816 */ /* 0x000fe40000000000 */
[----:B------:R-:W-:Y:S02]  /*51e0*/  PRMT R0, R40, 0x3340, R39 ;  /* 0x0000334028007816 */ /* 0x000fe40000000027 */
[----:B------:R-:W-:Y:S02]  /*51f0*/  PRMT R28, R42, 0x3340, R41 ;  /* 0x000033402a1c7816 */ /* 0x000fe40000000029 */
[----:B------:R-:W-:Y:S02]  /*5200*/  PRMT R35, R0, 0x5410, R29 ;  /* 0x0000541000237816 */ /* 0x000fe4000000001d */
[----:B------:R-:W-:-:S02]  /*5210*/  PRMT R37, R28, 0x5410, R31 ;  /* 0x000054101c257816 */ /* 0x000fc4000000001f */
[----:B------:R-:W-:Y:S02]  /*5220*/  SHF.R.U32.HI R0, RZ, 0x8, R40 ;  /* 0x00000008ff007819 */ /* 0x000fe40000011628 */
[----:B------:R-:W-:Y:S02]  /*5230*/  SHF.R.U32.HI R29, RZ, 0x8, R39 ;  /* 0x00000008ff1d7819 */ /* 0x000fe40000011627 */
[----:B------:R-:W-:Y:S02]  /*5240*/  SHF.R.U32.HI R31, RZ, 0x8, R43 ;  /* 0x00000008ff1f7819 */ /* 0x000fe4000001162b */
[----:B------:R-:W-:Y:S02]  /*5250*/  SHF.R.U32.HI R28, RZ, 0x8, R42 ;  /* 0x00000008ff1c7819 */ /* 0x000fe4000001162a */
[----:B------:R-:W-:Y:S02]  /*5260*/  SHF.R.U32.HI R30, RZ, 0x8, R41 ;  /* 0x00000008ff1e7819 */ /* 0x000fe40000011629 */
[----:B------:R-:W-:-:S02]  /*5270*/  SHF.R.U32.HI R32, RZ, 0x8, R45 ;  /* 0x00000008ff207819 */ /* 0x000fc4000001162d */
[----:B------:R-:W-:Y:S01]  /*5280*/  LOP3.LUT R29, R29, 0xffff, RZ, 0xc0, !PT ;  /* 0x0000ffff1d1d7812 */ /* 0x000fe200078ec0ff */
[----:B------:R-:W0:Y:S01]  /*5290*/  LDS.128 R24, [R33] ;  /* 0x0000000021187984 */ /* 0x000e220000000c00 */
[----:B------:R-:W-:Y:S02]  /*52a0*/  LOP3.LUT R0, R0, 0xffff, RZ, 0xc0, !PT ;  /* 0x0000ffff00007812 */ /* 0x000fe400078ec0ff */
[----:B------:R-:W-:Y:S02]  /*52b0*/  LOP3.LUT R31, R31, 0xffff, RZ, 0xc0, !PT ;  /* 0x0000ffff1f1f7812 */ /* 0x000fe400078ec0ff */
[----:B------:R-:W-:Y:S02]  /*52c0*/  LOP3.LUT R30, R30, 0xffff, RZ, 0xc0, !PT ;  /* 0x0000ffff1e1e7812 */ /* 0x000fe400078ec0ff */
[----:B------:R-:W-:Y:S02]  /*52d0*/  LOP3.LUT R39, R28, 0xffff, RZ, 0xc0, !PT ;  /* 0x0000ffff1c277812 */ /* 0x000fe400078ec0ff */
[----:B------:R-:W-:-:S02]  /*52e0*/  LOP3.LUT R32, R32, 0xffff, RZ, 0xc0, !PT ;  /* 0x0000ffff20207812 */ /* 0x000fc400078ec0ff */
[----:B------:R-:W-:Y:S02]  /*52f0*/  PRMT R0, R0, 0x3340, R29 ;  /* 0x0000334000007816 */ /* 0x000fe4000000001d */
[----:B------:R-:W-:Y:S02]  /*5300*/  PRMT R31, R31, 0x3340, R2 ;  /* 0x000033401f1f7816 */ /* 0x000fe40000000002 */
[----:B------:R-:W-:Y:S02]  /*5310*/  PRMT R30, R39, 0x3340, R30 ;  /* 0x00003340271e7816 */ /* 0x000fe4000000001e */
[----:B------:R-:W-:Y:S02]  /*5320*/  F2FP.SATFINITE.E4M3.F32.PACK_AB_MERGE_C R52, R53, R52, RZ ;  /* 0x000000343534723e */ /* 0x000fe400048070ff */
[----:B------:R-:W-:Y:S02]  /*5330*/  F2FP.SATFINITE.E4M3.F32.PACK_AB_MERGE_C R54, R55, R54, RZ ;  /* 0x000000363736723e */ /* 0x000fe400048070ff */
[----:B------:R-:W-:-:S02]  /*5340*/  PRMT R39, R32, 0x3340, R1 ;  /* 0x0000334020277816 */ /* 0x000fc40000000001 */
[----:B------:R-:W-:Y:S02]  /*5350*/  PRMT R29, R0, 0x5410, R31 ;  /* 0x00005410001d7816 */ /* 0x000fe4000000001f */
[----:B------:R-:W-:Y:S02]  /*5360*/  LOP3.LUT R52, R52, 0xffff, RZ, 0xc0, !PT ;  /* 0x0000ffff34347812 */ /* 0x000fe400078ec0ff */
[----:B------:R-:W-:Y:S02]  /*5370*/  LOP3.LUT R54, R54, 0xffff, RZ, 0xc0, !PT ;  /* 0x0000ffff36367812 */ /* 0x000fe400078ec0ff */
[----:B------:R-:W-:Y:S02]  /*5380*/  PRMT R31, R30, 0x5410, R39 ;  /* 0x000054101e1f7816 */ /* 0x000fe40000000027 */
[--C-:B------:R-:W-:Y:S02]  /*5390*/  PRMT R28, R35, 0x4210, R52.reuse ;  /* 0x00004210231c7816 */ /* 0x100fe40000000034 */
[----:B------:R-:W-:-:S02]  /*53a0*/  PRMT R29, R29, 0x5210, R52 ;  /* 0x000052101d1d7816 */ /* 0x000fc40000000034 */
[--C-:B------:R-:W-:Y:S02]  /*53b0*/  PRMT R30, R37, 0x4210, R54.reuse ;  /* 0x00004210251e7816 */ /* 0x100fe40000000036 */
[----:B------:R-:W-:Y:S01]  /*53c0*/  PRMT R31, R31, 0x5210, R54 ;  /* 0x000052101f1f7816 */ /* 0x000fe20000000036 */
[----:B------:R-:W-:Y:S01]  /*53d0*/  BAR.SYNC.DEFER_BLOCKING 0x0 ;  /* 0x0000000000007b1d */ /* 0x000fe20000010000 */
[C---:B------:R-:W-:Y:S01]  /*53e0*/  ISETP.GE.AND P0, PT, R66.reuse, UR6, PT ;  /* 0x0000000642007c0c */ /* 0x040fe2000bf06270 */
[----:B------:R-:W-:Y:S01]  /*53f0*/  IMAD R66, R66, UR4, RZ ;  /* 0x0000000442427c24 */ /* 0x000fe2000f8e02ff */
[----:B0-----:R-:W-:Y:S02]  /*5400*/  PRMT R37, R25, 0x7773, RZ ;  /* 0x0000777319257816 */ /* 0x001fe400000000ff */
[C---:B------:R-:W-:Y:S01]  /*5410*/  ISETP.LT.AND P4, PT, R2.reuse, UR7, !P0 ;  /* 0x0000000702007c0c */ /* 0x040fe2000c781270 */
[----:B------:R-:W-:Y:S01]  /*5420*/  ULDC UR6, c[0x0][0x248] ;  /* 0x0000920000067ab9 */ /* 0x000fe20000000800 */
[----:B------:R-:W-:Y:S01]  /*5430*/  ULDC.64 UR4, c[0x0][0x220] ;  /* 0x0000880000047ab9 */ /* 0x000fe20000000a00 */
[----:B------:R-:W-:Y:S01]  /*5440*/  IMAD R0, R2, UR6, RZ ;  /* 0x0000000602007c24 */ /* 0x000fe2000f8e02ff */
[----:B------:R-:W-:-:S02]  /*5450*/  IADD3 R32, P1, R66, UR4, RZ ;  /* 0x0000000442207c10 */ /* 0x000fc4000ff3e0ff */
[C---:B------:R-:W-:Y:S02]  /*5460*/  PRMT R45, R25.reuse, 0x7772, RZ ;  /* 0x00007772192d7816 */ /* 0x040fe400000000ff */
[----:B------:R-:W-:Y:S02]  /*5470*/  LEA.HI.X.SX32 R66, R66, UR5, 0x1, P1 ;  /* 0x0000000542427c11 */ /* 0x000fe400088f0eff */
[----:B------:R-:W-:Y:S02]  /*5480*/  IADD3 R2, P2, R0, R32, RZ ;  /* 0x0000002000027210 */ /* 0x000fe40007f5e0ff */
[C---:B------:R-:W-:Y:S02]  /*5490*/  PRMT R53, R25.reuse, 0x7771, RZ ;  /* 0x0000777119357816 */ /* 0x040fe400000000ff */
[----:B------:R-:W-:Y:S01]  /*54a0*/  PRMT R71, R25, 0x7770, RZ ;  /* 0x0000777019477816 */ /* 0x000fe200000000ff */
[C---:B------:R-:W-:Y:S01]  /*54b0*/  IMAD R25, R3.reuse, UR6, RZ ;  /* 0x0000000603197c24 */ /* 0x040fe2000f8e02ff */
[----:B------:R-:W-:-:S02]  /*54c0*/  ISETP.LT.AND P3, PT, R3, UR7, !P0 ;  /* 0x0000000703007c0c */ /* 0x000fc4000c761270 */
[----:B------:R-:W-:Y:S01]  /*54d0*/  PRMT R73, R24, 0x7770, RZ ;  /* 0x0000777018497816 */ /* 0x000fe200000000ff */
[----:B------:R0:W-:Y:S01]  /*54e0*/  STSM.16.M88.4 [R67], R28 ;  /* 0x0000001c43007844 */ /* 0x0001e20000000200 */
[----:B------:R-:W-:Y:S01]  /*54f0*/  LEA.HI.X.SX32 R3, R0, R66, 0x1, P2 ;  /* 0x0000004200037211 */ /* 0x000fe200010f0eff */
[C---:B------:R-:W-:Y:S01]  /*5500*/  IMAD R0, R4.reuse, UR6, RZ ;  /* 0x0000000604007c24 */ /* 0x040fe2000f8e02ff */
[C---:B------:R-:W-:Y:S01]  /*5510*/  PRMT R41, R27.reuse, 0x7772, RZ ;  /* 0x000077721b297816 */ /* 0x040fe200000000ff */
[----:B------:R-:W-:Y:S01]  /*5520*/  BAR.SYNC.DEFER_BLOCKING 0x0 ;  /* 0x0000000000007b1d */ /* 0x000fe20000010000 */
[----:B------:R-:W-:Y:S02]  /*5530*/  PRMT R49, R27, 0x7771, RZ ;  /* 0x000077711b317816 */ /* 0x000fe400000000ff */
[----:B------:R-:W-:Y:S02]  /*5540*/  ISETP.LT.AND P1, PT, R4, UR7, !P0 ;  /* 0x0000000704007c0c */ /* 0x000fe4000c721270 */
[----:B------:R-:W-:-:S02]  /*5550*/  ISETP.LT.AND P2, PT, R5, UR7, !P0 ;  /* 0x0000000705007c0c */ /* 0x000fc4000c741270 */
[----:B------:R-:W-:Y:S02]  /*5560*/  IADD3 R4, P6, R25, R32, RZ ;  /* 0x0000002019047210 */ /* 0x000fe40007fde0ff */
[C---:B------:R-:W-:Y:S02]  /*5570*/  PRMT R39, R24.reuse, 0x7773, RZ ;  /* 0x0000777318277816 */ /* 0x040fe400000000ff */
[C---:B------:R-:W-:Y:S02]  /*5580*/  PRMT R47, R24.reuse, 0x7772, RZ ;  /* 0x00007772182f7816 */ /* 0x040fe400000000ff */
[C---:B0-----:R-:W-:Y:S02]  /*5590*/  PRMT R31, R27.reuse, 0x7773, RZ ;  /* 0x000077731b1f7816 */ /* 0x041fe400000000ff */
[----:B------:R-:W-:Y:S01]  /*55a0*/  PRMT R67, R27, 0x7770, RZ ;  /* 0x000077701b437816 */ /* 0x000fe200000000ff */
[----:B------:R-:W-:Y:S01]  /*55b0*/  IMAD R27, R5, UR6, RZ ;  /* 0x00000006051b7c24 */ /* 0x000fe2000f8e02ff */
[----:B------:R-:W-:-:S02]  /*55c0*/  PRMT R55, R24, 0x7771, RZ ;  /* 0x0000777118377816 */ /* 0x000fc400000000ff */
[C---:B------:R-:W-:Y:S02]  /*55d0*/  PRMT R35, R26.reuse, 0x7773, RZ ;  /* 0x000077731a237816 */ /* 0x040fe400000000ff */
[C---:B------:R-:W-:Y:S02]  /*55e0*/  PRMT R43, R26.reuse, 0x7772, RZ ;  /* 0x000077721a2b7816 */ /* 0x040fe400000000ff */
[C---:B------:R-:W-:Y:S01]  /*55f0*/  PRMT R51, R26.reuse, 0x7771, RZ ;  /* 0x000077711a337816 */ /* 0x040fe200000000ff */
[----:B------:R0:W-:Y:S01]  /*5600*/  @P4 STG.E.U8 desc[UR16][R2.64], R73 ;  /* 0x0000004902004986 */ /* 0x0001e2000c101110 */
[----:B------:R-:W-:Y:S02]  /*5610*/  PRMT R69, R26, 0x7770, RZ ;  /* 0x000077701a457816 */ /* 0x000fe400000000ff */
[-C--:B------:R-:W-:Y:S02]  /*5620*/  IADD3 R24, P4, R0, R32.reuse, RZ ;  /* 0x0000002000187210 */ /* 0x080fe40007f9e0ff */
[----:B------:R-:W-:-:S02]  /*5630*/  IADD3 R26, P5, R27, R32, RZ ;  /* 0x000000201b1a7210 */ /* 0x000fc40007fbe0ff */
[-C--:B------:R-:W-:Y:S02]  /*5640*/  LEA.HI.X.SX32 R5, R25, R66.reuse, 0x1, P6 ;  /* 0x0000004219057211 */ /* 0x080fe400030f0eff */
[C---:B------:R-:W-:Y:S01]  /*5650*/  ISETP.LT.AND P6, PT, R6.reuse, UR7, !P0 ;  /* 0x0000000706007c0c */ /* 0x040fe2000c7c1270 */
[----:B------:R-:W-:Y:S01]  /*5660*/  IMAD R6, R6, UR6, RZ ;  /* 0x0000000606067c24 */ /* 0x000fe2000f8e02ff */
[-C--:B------:R-:W-:Y:S01]  /*5670*/  LEA.HI.X.SX32 R25, R0, R66.reuse, 0x1, P4 ;  /* 0x0000004200197211 */ /* 0x080fe200020f0eff */
[----:B------:R1:W-:Y:S01]  /*5680*/  @P3 STG.E.U8 desc[UR16][R4.64], R71 ;  /* 0x0000004704003986 */ /* 0x0003e2000c101110 */
[----:B------:R-:W-:Y:S01]  /*5690*/  LEA.HI.X.SX32 R27, R27, R66, 0x1, P5 ;  /* 0x000000421b1b7211 */ /* 0x000fe200028f0eff */
[----:B------:R-:W-:Y:S01]  /*56a0*/  IMAD R0, R8, UR6, RZ ;  /* 0x0000000608007c24 */ /* 0x000fe2000f8e02ff */
[C---:B------:R-:W-:Y:S01]  /*56b0*/  ISETP.LT.AND P4, PT, R7.reuse, UR7, !P0 ;  /* 0x0000000707007c0c */ /* 0x040fe2000c781270 */
[----:B------:R-:W-:Y:S01]  /*56c0*/  IMAD R7, R7, UR6, RZ ;  /* 0x0000000607077c24 */ /* 0x000fe2000f8e02ff */
[C---:B------:R-:W-:Y:S01]  /*56d0*/  IADD3 R28, P3, R6.reuse, R32, RZ ;  /* 0x00000020061c7210 */ /* 0x040fe20007f7e0ff */
[----:B------:R2:W-:Y:S01]  /*56e0*/  @P1 STG.E.U8 desc[UR16][R24.64], R69 ;  /* 0x0000004518001986 */ /* 0x0005e2000c101110 */
[C---:B------:R-:W-:Y:S01]  /*56f0*/  ISETP.LT.AND P1, PT, R9.reuse, UR7, !P0 ;  /* 0x0000000709007c0c */ /* 0x040fe2000c721270 */
[----:B------:R-:W-:Y:S01]  /*5700*/  IMAD R9, R9, UR6, RZ ;  /* 0x0000000609097c24 */ /* 0x000fe2000f8e02ff */
[----:B------:R-:W-:Y:S01]  /*5710*/  LEA.HI.X.SX32 R29, R6, R66, 0x1, P3 ;  /* 0x00000042061d7211 */ /* 0x000fe200018f0eff */
[----:B------:R-:W-:Y:S01]  /*5720*/  @P2 STG.E.U8 desc[UR16][R26.64], R67 ;  /* 0x000000431a002986 */ /* 0x000fe2000c101110 */
[----:B0-----:R-:W-:-:S02]  /*5730*/  IADD3 R2, P2, R7, R32, RZ ;  /* 0x0000002007027210 */ /* 0x001fc40007f5e0ff */
[----:B------:R-:W-:Y:S01]  /*5740*/  ISETP.LT.AND P3, PT, R8, UR7, !P0 ;  /* 0x0000000708007c0c */ /* 0x000fe2000c761270 */
[----:B------:R-:W-:Y:S01]  /*5750*/  @P6 STG.E.U8 desc[UR16][R28.64], R55 ;  /* 0x000000371c006986 */ /* 0x000fe2000c101110 */
[----:B------:R-:W-:Y:S02]  /*5760*/  LEA.HI.X.SX32 R3, R7, R66, 0x1, P2 ;  /* 0x0000004207037211 */ /* 0x000fe400010f0eff */
[C---:B------:R-:W-:Y:S01]  /*5770*/  ISETP.LT.AND P2, PT, R10.reuse, UR7, !P0 ;  /* 0x000000070a007c0c */ /* 0x040fe2000c741270 */
[----:B------:R-:W-:Y:S01]  /*5780*/  IMAD R10, R10, UR6, RZ ;  /* 0x000000060a0a7c24 */ /* 0x000fe2000f8e02ff */
[CC--:B-1----:R-:W-:Y:S01]  /*5790*/  IADD3 R4, P5, R0.reuse, R32.reuse, RZ ;  /* 0x0000002000047210 */ /* 0x0c2fe20007fbe0ff */
[----:B------:R0:W-:Y:S01]  /*57a0*/  @P4 STG.E.U8 desc[UR16][R2.64], R53 ;  /* 0x0000003502004986 */ /* 0x0001e2000c101110 */
[----:B------:R-:W-:Y:S02]  /*57b0*/  IADD3 R8, P6, R9, R32, RZ ;  /* 0x0000002009087210 */ /* 0x000fe40007fde0ff */
[----:B------:R-:W-:Y:S01]  /*57c0*/  LEA.HI.X.SX32 R5, R0, R66, 0x1, P5 ;  /* 0x0000004200057211 */ /* 0x000fe200028f0eff */
[----:B------:R-:W-:Y:S01]  /*57d0*/  IMAD R0, R12, UR6, RZ ;  /* 0x000000060c007c24 */ /* 0x000fe2000f8e02ff */
[----:B--2---:R-:W-:-:S02]  /*57e0*/  IADD3 R24, P4, R10, R32, RZ ;  /* 0x000000200a187210 */ /* 0x004fc40007f9e0ff */
[C---:B------:R-:W-:Y:S01]  /*57f0*/  ISETP.LT.AND P5, PT, R11.reuse, UR7, !P0 ;  /* 0x000000070b007c0c */ /* 0x040fe2000c7a1270 */
[----:B------:R-:W-:Y:S01]  /*5800*/  IMAD R11, R11, UR6, RZ ;  /* 0x000000060b0b7c24 */ /* 0x000fe2000f8e02ff */
[-C--:B------:R-:W-:Y:S01]  /*5810*/  LEA.HI.X.SX32 R9, R9, R66.reuse, 0x1, P6 ;  /* 0x0000004209097211 */ /* 0x080fe200030f0eff */
[----:B------:R-:W-:Y:S01]  /*5820*/  @P3 STG.E.U8 desc[UR16][R4.64], R51 ;  /* 0x0000003304003986 */ /* 0x000fe2000c101110 */
[----:B------:R-:W-:Y:S02]  /*5830*/  LEA.HI.X.SX32 R25, R10, R66, 0x1, P4 ;  /* 0x000000420a197211 */ /* 0x000fe400020f0eff */
[CC--:B------:R-:W-:Y:S01]  /*5840*/  IADD3 R10, P3, R11.reuse, R32.reuse, RZ ;  /* 0x000000200b0a7210 */ /* 0x0c0fe20007f7e0ff */
[----:B------:R-:W1:Y:S01]  /*5850*/  LDS.128 R4, [R33] ;  /* 0x0000000021047984 */ /* 0x000e620000000c00 */
[----:B0-----:R-:W-:Y:S02]  /*5860*/  IADD3 R2, P4, R0, R32, RZ ;  /* 0x0000002000027210 */ /* 0x001fe40007f9e0ff */
[----:B------:R-:W-:Y:S01]  /*5870*/  LEA.HI.X.SX32 R11, R11, R66, 0x1, P3 ;  /* 0x000000420b0b7211 */ /* 0x000fe200018f0eff */
[----:B------:R0:W-:Y:S01]  /*5880*/  @P1 STG.E.U8 desc[UR16][R8.64], R49 ;  /* 0x0000003108001986 */ /* 0x0001e2000c101110 */
[----:B------:R-:W-:-:S02]  /*5890*/  ISETP.LT.AND P1, PT, R12, UR7, !P0 ;  /* 0x000000070c007c0c */ /* 0x000fc4000c721270 */
[----:B------:R-:W-:Y:S01]  /*58a0*/  ISETP.LT.AND P3, PT, R14, UR7, !P0 ;  /* 0x000000070e007c0c */ /* 0x000fe2000c761270 */
[----:B------:R-:W-:Y:S01]  /*58b0*/  @P2 STG.E.U8 desc[UR16][R24.64], R47 ;  /* 0x0000002f18002986 */ /* 0x000fe2000c101110 */
[C---:B------:R-:W-:Y:S01]  /*58c0*/  ISETP.LT.AND P2, PT, R13.reuse, UR7, !P0 ;  /* 0x000000070d007c0c */ /* 0x040fe2000c741270 */
[----:B------:R-:W-:Y:S01]  /*58d0*/  IMAD R13, R13, UR6, RZ ;  /* 0x000000060d0d7c24 */ /* 0x000fe2000f8e02ff */
[----:B------:R-:W-:Y:S01]  /*58e0*/  LEA.HI.X.SX32 R3, R0, R66, 0x1, P4 ;  /* 0x0000004200037211 */ /* 0x000fe200020f0eff */
[----:B------:R-:W-:Y:S01]  /*58f0*/  IMAD R14, R14, UR6, RZ ;  /* 0x000000060e0e7c24 */ /* 0x000fe2000f8e02ff */
[----:B------:R-:W-:Y:S01]  /*5900*/  @P5 STG.E.U8 desc[UR16][R10.64], R45 ;  /* 0x0000002d0a005986 */ /* 0x000fe2000c101110 */
[C---:B------:R-:W-:Y:S01]  /*5910*/  ISETP.LT.AND P4, PT, R15.reuse, UR7, !P0 ;  /* 0x000000070f007c0c */ /* 0x040fe2000c781270 */
[----:B------:R-:W-:Y:S01]  /*5920*/  IMAD R15, R15, UR6, RZ ;  /* 0x000000060f0f7c24 */ /* 0x000fe2000f8e02ff */
[-C--:B0-----:R-:W-:Y:S01]  /*5930*/  IADD3 R8, P6, R13, R32.reuse, RZ ;  /* 0x000000200d087210 */ /* 0x081fe20007fde0ff */
[----:B------:R-:W-:Y:S01]  /*5940*/  IMAD R0, R63, UR6, RZ ;  /* 0x000000063f007c24 */ /* 0x000fe2000f8e02ff */
[----:B------:R-:W-:Y:S01]  /*5950*/  IADD3 R12, P5, R14, R32, RZ ;  /* 0x000000200e0c7210 */ /* 0x000fe20007fbe0ff */
[----:B------:R0:W-:Y:S01]  /*5960*/  @P1 STG.E.U8 desc[UR16][R2.64], R43 ;  /* 0x0000002b02001986 */ /* 0x0001e2000c101110 */
[----:B------:R-:W-:-:S02]  /*5970*/  LEA.HI.X.SX32 R9, R13, R66, 0x1, P6 ;  /* 0x000000420d097211 */ /* 0x000fc400030f0eff */
[----:B------:R-:W-:Y:S02]  /*5980*/  LEA.HI.X.SX32 R13, R14, R66, 0x1, P5 ;  /* 0x000000420e0d7211 */ /* 0x000fe400028f0eff */
[----:B------:R-:W-:Y:S01]  /*5990*/  IADD3 R14, P1, R15, R32, RZ ;  /* 0x000000200f0e7210 */ /* 0x000fe20007f3e0ff */
[----:B------:R2:W-:Y:S01]  /*59a0*/  @P2 STG.E.U8 desc[UR16][R8.64], R41 ;  /* 0x0000002908002986 */ /* 0x0005e2000c101110 */
[C---:B------:R-:W-:Y:S01]  /*59b0*/  ISETP.LT.AND P2, PT, R17.reuse, UR7, !P0 ;  /* 0x0000000711007c0c */ /* 0x040fe2000c741270 */
[----:B------:R-:W-:Y:S01]  /*59c0*/  IMAD R17, R17, UR6, RZ ;  /* 0x0000000611117c24 */ /* 0x000fe2000f8e02ff */
[----:B------:R-:W-:Y:S01]  /*59d0*/  LEA.HI.X.SX32 R15, R15, R66, 0x1, P1 ;  /* 0x000000420f0f7211 */ /* 0x000fe200008f0eff */
[----:B------:R3:W-:Y:S01]  /*59e0*/  @P3 STG.E.U8 desc[UR16][R12.64], R39 ;  /* 0x000000270c003986 */ /* 0x0007e2000c101110 */
[C---:B------:R-:W-:Y:S01]  /*59f0*/  ISETP.LT.AND P3, PT, R16.reuse, UR7, !P0 ;  /* 0x0000000710007c0c */ /* 0x040fe2000c761270 */
[----:B------:R-:W-:Y:S01]  /*5a00*/  IMAD R16, R16, UR6, RZ ;  /* 0x0000000610107c24 */ /* 0x000fe2000f8e02ff */
[-C--:B0-----:R-:W-:Y:S01]  /*5a10*/  IADD3 R2, P5, R17, R32.reuse, RZ ;  /* 0x0000002011027210 */ /* 0x081fe20007fbe0ff */
[----:B------:R0:W-:Y:S01]  /*5a20*/  @P4 STG.E.U8 desc[UR16][R14.64], R37 ;  /* 0x000000250e004986 */ /* 0x0001e2000c101110 */
[C---:B------:R-:W-:Y:S01]  /*5a30*/  ISETP.LT.AND P4, PT, R18.reuse, UR7, !P0 ;  /* 0x0000000712007c0c */ /* 0x040fe2000c781270 */
[----:B------:R-:W-:Y:S01]  /*5a40*/  IMAD R18, R18, UR6, RZ ;  /* 0x0000000612127c24 */ /* 0x000fe2000f8e02ff */
[----:B------:R-:W-:-:S02]  /*5a50*/  IADD3 R10, P1, R16, R32, RZ ;  /* 0x00000020100a7210 */ /* 0x000fc40007f3e0ff */
[-C--:B------:R-:W-:Y:S02]  /*5a60*/  LEA.HI.X.SX32 R3, R17, R66.reuse, 0x1, P5 ;  /* 0x0000004211037211 */ /* 0x080fe400028f0eff */
[----:B------:R-:W-:Y:S02]  /*5a70*/  LEA.HI.X.SX32 R11, R16, R66, 0x1, P1 ;  /* 0x00000042100b7211 */ /* 0x000fe400008f0eff */
[C---:B------:R-:W-:Y:S01]  /*5a80*/  ISETP.LT.AND P1, PT, R19.reuse, UR7, !P0 ;  /* 0x0000000713007c0c */ /* 0x040fe2000c721270 */
[----:B------:R-:W-:Y:S01]  /*5a90*/  IMAD R19, R19, UR6, RZ ;  /* 0x0000000613137c24 */ /* 0x000fe2000f8e02ff */
[-C--:B--2---:R-:W-:Y:S01]  /*5aa0*/  IADD3 R8, P6, R18, R32.reuse, RZ ;  /* 0x0000002012087210 */ /* 0x084fe20007fde0ff */
[----:B------:R2:W-:Y:S01]  /*5ab0*/  @P3 STG.E.U8 desc[UR16][R10.64], R35 ;  /* 0x000000230a003986 */ /* 0x0005e2000c101110 */
[----:B-1----:R-:W-:Y:S02]  /*5ac0*/  PRMT R17, R4, 0x7770, RZ ;  /* 0x0000777004117816 */ /* 0x002fe400000000ff */
[----:B---3--:R-:W-:Y:S01]  /*5ad0*/  IADD3 R12, P3, R19, R32, RZ ;  /* 0x00000020130c7210 */ /* 0x008fe20007f7e0ff */
[----:B------:R1:W-:Y:S01]  /*5ae0*/  @P2 STG.E.U8 desc[UR16][R2.64], R31 ;  /* 0x0000001f02002986 */ /* 0x0003e2000c101110 */
[C---:B------:R-:W-:Y:S01]  /*5af0*/  ISETP.LT.AND P2, PT, R20.reuse, UR7, !P0 ;  /* 0x0000000714007c0c */ /* 0x040fe2000c741270 */
[----:B------:R-:W-:Y:S01]  /*5b00*/  IMAD R20, R20, UR6, RZ ;  /* 0x0000000614147c24 */ /* 0x000fe2000f8e02ff */
[----:B------:R-:W-:-:S02]  /*5b10*/  LEA.HI.X.SX32 R9, R18, R66, 0x1, P6 ;  /* 0x0000004212097211 */ /* 0x000fc400030f0eff */
[----:B------:R-:W-:Y:S02]  /*5b20*/  LEA.HI.X.SX32 R13, R19, R66, 0x1, P3 ;  /* 0x00000042130d7211 */ /* 0x000fe400018f0eff */
[----:B0-----:R-:W-:Y:S01]  /*5b30*/  PRMT R15, R5, 0x7770, RZ ;  /* 0x00007770050f7816 */ /* 0x001fe200000000ff */
[----:B------:R-:W-:Y:S01]  /*5b40*/  @P4 STG.E.U8 desc[UR16][R8.64], R17 ;  /* 0x0000001108004986 */ /* 0x000fe2000c101110 */
[C---:B--2---:R-:W-:Y:S02]  /*5b50*/  IADD3 R10, P6, R20.reuse, R32, RZ ;  /* 0x00000020140a7210 */ /* 0x044fe40007fde0ff */
[C---:B------:R-:W-:Y:S01]  /*5b60*/  ISETP.LT.AND P4, PT, R21.reuse, UR7, !P0 ;  /* 0x0000000715007c0c */ /* 0x040fe2000c781270 */
[----:B------:R0:W-:Y:S01]  /*5b70*/  @P1 STG.E.U8 desc[UR16][R12.64], R15 ;  /* 0x0000000f0c001986 */ /* 0x0001e2000c101110 */
[----:B------:R-:W-:Y:S01]  /*5b80*/  IMAD R21, R21, UR6, RZ ;  /* 0x0000000615157c24 */ /* 0x000fe2000f8e02ff */
[C---:B------:R-:W-:Y:S01]  /*5b90*/  ISETP.LT.AND P1, PT, R23.reuse, UR7, !P0 ;  /* 0x0000000717007c0c */ /* 0x040fe2000c721270 */
[----:B------:R-:W-:Y:S01]  /*5ba0*/  IMAD R23, R23, UR6, RZ ;  /* 0x0000000617177c24 */ /* 0x000fe2000f8e02ff */
[----:B------:R-:W-:-:S02]  /*5bb0*/  LEA.HI.X.SX32 R11, R20, R66, 0x1, P6 ;  /* 0x00000042140b7211 */ /* 0x000fc400030f0eff */
[----:B------:R-:W-:Y:S02]  /*5bc0*/  PRMT R25, R6, 0x7770, RZ ;  /* 0x0000777006197816 */ /* 0x000fe400000000ff */
[C---:B------:R-:W-:Y:S01]  /*5bd0*/  ISETP.LT.AND P3, PT, R22.reuse, UR7, !P0 ;  /* 0x0000000716007c0c */ /* 0x040fe2000c761270 */
[----:B------:R-:W-:Y:S01]  /*5be0*/  IMAD R22, R22, UR6, RZ ;  /* 0x0000000616167c24 */ /* 0x000fe2000f8e02ff */
[-C--:B-1----:R-:W-:Y:S01]  /*5bf0*/  IADD3 R2, P5, R21, R32.reuse, RZ ;  /* 0x0000002015027210 */ /* 0x082fe20007fbe0ff */
[----:B------:R1:W-:Y:S01]  /*5c00*/  @P2 STG.E.U8 desc[UR16][R10.64], R25 ;  /* 0x000000190a002986 */ /* 0x0003e2000c101110 */
[-C--:B0-----:R-:W-:Y:S02]  /*5c10*/  IADD3 R12, P2, R23, R32.reuse, RZ ;  /* 0x00000020170c7210 */ /* 0x081fe40007f5e0ff */
[----:B------:R-:W-:Y:S02]  /*5c20*/  IADD3 R8, P6, R22, R32, RZ ;  /* 0x0000002016087210 */ /* 0x000fe40007fde0ff */
[----:B------:R-:W-:-:S02]  /*5c30*/  LEA.HI.X.SX32 R3, R21, R66, 0x1, P5 ;  /* 0x0000004215037211 */ /* 0x000fc400028f0eff */
[----:B------:R-:W-:Y:S02]  /*5c40*/  PRMT R19, R7, 0x7770, RZ ;  /* 0x0000777007137816 */ /* 0x000fe400000000ff */
[-C--:B------:R-:W-:Y:S02]  /*5c50*/  LEA.HI.X.SX32 R13, R23, R66.reuse, 0x1, P2 ;  /* 0x00000042170d7211 */ /* 0x080fe400010f0eff */
[C---:B------:R-:W-:Y:S01]  /*5c60*/  ISETP.LT.AND P2, PT, R56.reuse, UR7, !P0 ;  /* 0x0000000738007c0c */ /* 0x040fe2000c741270 */
[----:B------:R-:W-:Y:S01]  /*5c70*/  IMAD R56, R56, UR6, RZ ;  /* 0x0000000638387c24 */ /* 0x000fe2000f8e02ff */
[----:B------:R-:W-:Y:S01]  /*5c80*/  LEA.HI.X.SX32 R9, R22, R66, 0x1, P6 ;  /* 0x0000004216097211 */ /* 0x000fe200030f0eff */
[----:B------:R0:W-:Y:S01]  /*5c90*/  @P4 STG.E.U8 desc[UR16][R2.64], R19 ;  /* 0x0000001302004986 */ /* 0x0001e2000c101110 */
[----:B------:R-:W-:Y:S02]  /*5ca0*/  PRMT R17, R4, 0x7771, RZ ;  /* 0x0000777104117816 */ /* 0x000fe400000000ff */
[----:B------:R-:W-:-:S02]  /*5cb0*/  PRMT R15, R5, 0x7771, RZ ;  /* 0x00007771050f7816 */ /* 0x000fc400000000ff */
[C---:B------:R-:W-:Y:S01]  /*5cc0*/  ISETP.LT.AND P4, PT, R57.reuse, UR7, !P0 ;  /* 0x0000000739007c0c */ /* 0x040fe2000c781270 */
[----:B------:R-:W-:Y:S01]  /*5cd0*/  IMAD R57, R57, UR6, RZ ;  /* 0x0000000639397c24 */ /* 0x000fe2000f8e02ff */
[----:B-1----:R-:W-:Y:S01]  /*5ce0*/  IADD3 R10, P6, R56, R32, RZ ;  /* 0x00000020380a7210 */ /* 0x002fe20007fde0ff */
[----:B------:R1:W-:Y:S01]  /*5cf0*/  @P3 STG.E.U8 desc[UR16][R8.64], R17 ;  /* 0x0000001108003986 */ /* 0x0003e2000c101110 */
[C---:B------:R-:W-:Y:S01]  /*5d00*/  ISETP.LT.AND P3, PT, R58.reuse, UR7, !P0 ;  /* 0x000000073a007c0c */ /* 0x040fe2000c761270 */
[----:B------:R-:W-:Y:S01]  /*5d10*/  IMAD R58, R58, UR6, RZ ;  /* 0x000000063a3a7c24 */ /* 0x000fe2000f8e02ff */
[----:B------:R-:W-:Y:S01]  /*5d20*/  LEA.HI.X.SX32 R11, R56, R66, 0x1, P6 ;  /* 0x00000042380b7211 */ /* 0x000fe200030f0eff */
[----:B------:R2:W-:Y:S01]  /*5d30*/  @P1 STG.E.U8 desc[UR16][R12.64], R15 ;  /* 0x0000000f0c001986 */ /* 0x0005e2000c101110 */
[C---:B------:R-:W-:Y:S01]  /*5d40*/  ISETP.LT.AND P1, PT, R59.reuse, UR7, !P0 ;  /* 0x000000073b007c0c */ /* 0x040fe2000c721270 */
[----:B------:R-:W-:Y:S01]  /*5d50*/  IMAD R59, R59, UR6, RZ ;  /* 0x000000063b3b7c24 */ /* 0x000fe2000f8e02ff */
[----:B0-----:R-:W-:-:S02]  /*5d60*/  IADD3 R2, P5, R57, R32, RZ ;  /* 0x0000002039027210 */ /* 0x001fc40007fbe0ff */
[----:B------:R-:W-:Y:S02]  /*5d70*/  PRMT R21, R6, 0x7771, RZ ;  /* 0x0000777106157816 */ /* 0x000fe400000000ff */
[----:B------:R-:W-:Y:S02]  /*5d80*/  LEA.HI.X.SX32 R3, R57, R66, 0x1, P5 ;  /* 0x0000004239037211 */ /* 0x000fe400028f0eff */
[-C--:B-1----:R-:W-:Y:S01]  /*5d90*/  IADD3 R8, P6, R58, R32.reuse, RZ ;  /* 0x000000203a087210 */ /* 0x082fe20007fde0ff */
[----:B------:R-:W-:Y:S01]  /*5da0*/  @P2 STG.E.U8 desc[UR16][R10.64], R21 ;  /* 0x000000150a002986 */ /* 0x000fe2000c101110 */
[----:B------:R-:W-:Y:S02]  /*5db0*/  PRMT R17, R4, 0x7772, RZ ;  /* 0x0000777204117816 */ /* 0x000fe400000000ff */
[----:B--2---:R-:W-:Y:S02]  /*5dc0*/  PRMT R15, R7, 0x7771, RZ ;  /* 0x00007771070f7816 */ /* 0x004fe400000000ff */
[----:B------:R-:W-:-:S02]  /*5dd0*/  IADD3 R12, P2, R59, R32, RZ ;  /* 0x000000203b0c7210 */ /* 0x000fc40007f5e0ff */
[-C--:B------:R-:W-:Y:S01]  /*5de0*/  LEA.HI.X.SX32 R9, R58, R66.reuse, 0x1, P6 ;  /* 0x000000423a097211 */ /* 0x080fe200030f0eff */
[----:B------:R0:W-:Y:S01]  /*5df0*/  @P4 STG.E.U8 desc[UR16][R2.64], R15 ;  /* 0x0000000f02004986 */ /* 0x0001e2000c101110 */
[----:B------:R-:W-:Y:S02]  /*5e00*/  LEA.HI.X.SX32 R13, R59, R66, 0x1, P2 ;  /* 0x000000423b0d7211 */ /* 0x000fe400010f0eff */
[----:B------:R-:W-:Y:S01]  /*5e10*/  PRMT R19, R5, 0x7772, RZ ;  /* 0x0000777205137816 */ /* 0x000fe200000000ff */
[----:B------:R1:W-:Y:S01]  /*5e20*/  @P3 STG.E.U8 desc[UR16][R8.64], R17 ;  /* 0x0000001108003986 */ /* 0x0003e2000c101110 */
[C---:B------:R-:W-:Y:S01]  /*5e30*/  ISETP.LT.AND P4, PT, R61.reuse, UR7, !P0 ;  /* 0x000000073d007c0c */ /* 0x040fe2000c781270 */
[----:B------:R-:W-:Y:S01]  /*5e40*/  IMAD R61, R61, UR6, RZ ;  /* 0x000000063d3d7c24 */ /* 0x000fe2000f8e02ff */
[C---:B------:R-:W-:Y:S01]  /*5e50*/  ISETP.LT.AND P3, PT, R62.reuse, UR7, !P0 ;  /* 0x000000073e007c0c */ /* 0x040fe2000c761270 */
[----:B------:R2:W-:Y:S01]  /*5e60*/  @P1 STG.E.U8 desc[UR16][R12.64], R19 ;  /* 0x000000130c001986 */ /* 0x0005e2000c101110 */
[----:B------:R-:W-:Y:S01]  /*5e70*/  IMAD R62, R62, UR6, RZ ;  /* 0x000000063e3e7c24 */ /* 0x000fe2000f8e02ff */
[C---:B------:R-:W-:Y:S01]  /*5e80*/  ISETP.LT.AND P5, PT, R60.reuse, UR7, !P0 ;  /* 0x000000073c007c0c */ /* 0x040fe2000c7a1270 */
[----:B------:R-:W-:Y:S01]  /*5e90*/  IMAD R60, R60, UR6, RZ ;  /* 0x000000063c3c7c24 */ /* 0x000fe2000f8e02ff */
[----:B------:R-:W-:Y:S01]  /*5ea0*/  PRMT R25, R6, 0x7772, RZ ;  /* 0x0000777206197816 */ /* 0x000fe200000000ff */
[----:B0-----:R-:W-:Y:S01]  /*5eb0*/  IMAD R15, R64, UR6, RZ ;  /* 0x00000006400f7c24 */ /* 0x001fe2000f8e02ff */
[----:B------:R-:W-:-:S02]  /*5ec0*/  IADD3 R10, P2, R62, R32, RZ ;  /* 0x000000203e0a7210 */ /* 0x000fc40007f5e0ff */
[-C--:B-1----:R-:W-:Y:S01]  /*5ed0*/  IADD3 R8, P1, R61, R32.reuse, RZ ;  /* 0x000000203d087210 */ /* 0x082fe20007f3e0ff */
[----:B------:R-:W-:Y:S01]  /*5ee0*/  IMAD R17, R65, UR6, RZ ;  /* 0x0000000641117c24 */ /* 0x000fe2000f8e02ff */
[----:B------:R-:W-:Y:S02]  /*5ef0*/  IADD3 R2, P6, R60, R32, RZ ;  /* 0x000000203c027210 */ /* 0x000fe40007fde0ff */
[----:B------:R-:W-:Y:S02]  /*5f00*/  LEA.HI.X.SX32 R9, R61, R66, 0x1, P1 ;  /* 0x000000423d097211 */ /* 0x000fe400008f0eff */
[----:B------:R-:W-:Y:S02]  /*5f10*/  IADD3 R14, P1, R15, R32, RZ ;  /* 0x000000200f0e7210 */ /* 0x000fe40007f3e0ff */
[----:B------:R-:W-:Y:S02]  /*5f20*/  LEA.HI.X.SX32 R11, R62, R66, 0x1, P2 ;  /* 0x000000423e0b7211 */ /* 0x000fe400010f0eff */
[----:B------:R-:W-:-:S02]  /*5f30*/  ISETP.LT.AND P2, PT, R63, UR7, !P0 ;  /* 0x000000073f007c0c */ /* 0x000fc4000c741270 */
[-C--:B------:R-:W-:Y:S02]  /*5f40*/  LEA.HI.X.SX32 R15, R15, R66.reuse, 0x1, P1 ;  /* 0x000000420f0f7211 */ /* 0x080fe400008f0eff */
[----:B------:R-:W-:Y:S02]  /*5f50*/  ISETP.LT.AND P1, PT, R64, UR7, !P0 ;  /* 0x0000000740007c0c */ /* 0x000fe4000c721270 */
[----:B------:R-:W-:Y:S02]  /*5f60*/  ISETP.LT.AND P0, PT, R65, UR7, !P0 ;  /* 0x0000000741007c0c */ /* 0x000fe4000c701270 */
[----:B------:R-:W-:Y:S02]  /*5f70*/  LEA.HI.X.SX32 R3, R60, R66, 0x1, P6 ;  /* 0x000000423c037211 */ /* 0x000fe400030f0eff */
[----:B--2---:R-:W-:Y:S02]  /*5f80*/  IADD3 R12, P6, R0, R32, RZ ;  /* 0x00000020000c7210 */ /* 0x004fe40007fde0ff */
[----:B------:R-:W-:Y:S01]  /*5f90*/  PRMT R23, R7, 0x7772, RZ ;  /* 0x0000777207177816 */ /* 0x000fe200000000ff */
[----:B------:R0:W-:Y:S01]  /*5fa0*/  @P5 STG.E.U8 desc[UR16][R2.64], R25 ;  /* 0x0000001902005986 */ /* 0x0001e2000c101110 */
[----:B------:R-:W-:-:S02]  /*5fb0*/  PRMT R21, R4, 0x7773, RZ ;  /* 0x0000777304157816 */ /* 0x000fc400000000ff */
[----:B------:R-:W-:Y:S01]  /*5fc0*/  LEA.HI.X.SX32 R13, R0, R66, 0x1, P6 ;  /* 0x00000042000d7211 */ /* 0x000fe200030f0eff */
[----:B------:R0:W-:Y:S01]  /*5fd0*/  @P4 STG.E.U8 desc[UR16][R8.64], R23 ;  /* 0x0000001708004986 */ /* 0x0001e2000c101110 */
[----:B------:R-:W-:Y:S02]  /*5fe0*/  PRMT R19, R5, 0x7773, RZ ;  /* 0x0000777305137816 */ /* 0x000fe400000000ff */
[----:B------:R-:W-:Y:S01]  /*5ff0*/  PRMT R5, R6, 0x7773, RZ ;  /* 0x0000777306057816 */ /* 0x000fe200000000ff */
[----:B------:R0:W-:Y:S01]  /*6000*/  @P3 STG.E.U8 desc[UR16][R10.64], R21 ;  /* 0x000000150a003986 */ /* 0x0001e2000c101110 */
[----:B------:R-:W-:Y:S02]  /*6010*/  IADD3 R16, P6, R17, R32, RZ ;  /* 0x0000002011107210 */ /* 0x000fe40007fde0ff */
[----:B------:R-:W-:Y:S01]  /*6020*/  PRMT R7, R7, 0x7773, RZ ;  /* 0x0000777307077816 */ /* 0x000fe200000000ff */
[----:B------:R0:W-:Y:S01]  /*6030*/  @P2 STG.E.U8 desc[UR16][R12.64], R19 ;  /* 0x000000130c002986 */ /* 0x0001e2000c101110 */
[----:B------:R-:W-:-:S03]  /*6040*/  LEA.HI.X.SX32 R17, R17, R66, 0x1, P6 ;  /* 0x0000004211117211 */ /* 0x000fc600030f0eff */
[----:B------:R0:W-:Y:S01]  /*6050*/  @P1 STG.E.U8 desc[UR16][R14.64], R5 ;  /* 0x000000050e001986 */ /* 0x0001e2000c101110 */
[----:B------:R-:W-:Y:S05]  /*6060*/  @!P0 EXIT ;  /* 0x000000000000894d */ /* 0x000fea0003800000 */
[----:B------:R-:W-:Y:S01]  /*6070*/  STG.E.U8 desc[UR16][R16.64], R7 ;  /* 0x0000000710007986 */ /* 0x000fe2000c101110 */
[----:B------:R-:W-:Y:S05]  /*6080*/  EXIT ;  /* 0x000000000000794d */ /* 0x000fea0003800000 */
.L_x_3:
[----:B------:R-:W-:-:S00]  /*6090*/  BRA `(.L_x_3) ;  /* 0xfffffffc00fc7947 */ /* 0x000fc0000383ffff */
[----:B------:R-:W-:-:S00]  /*60a0*/  NOP ;  /* 0x0000000000007918 */ /* 0x000fc00000000000 */
        /* <DEDUP_REMOVED lines=13> */
.L_x_4:


//--------------------- .nv.shared.matmul_kernel  --------------------------
	.section	.nv.shared.matmul_kernel,"aw",@nobits
	.sectionflags	@""
	.align	16
	.zero		1024


//--------------------- .nv.shared.reserved.0     --------------------------
	.section	.nv.shared.reserved.0,"aw",@nobits
	.weak		__nv_reservedSMEM_offset_0_alias
	.size		__nv_reservedSMEM_offset_0_alias, 0, 0
	.other		__nv_reservedSMEM_offset_0_alias,@"STO_CUDA_RESERVED_SHARED STV_DEFAULT"
__nv_reservedSMEM_offset_0_alias:
	.zero		0


//--------------------- .nv.constant0.matmul_kernel --------------------------
	.section	.nv.constant0.matmul_kernel,"a",@progbits
	.sectionflags	@""
	.align	4
.nv.constant0.matmul_kernel:
	.zero		608


//--------------------- SYMBOLS --------------------------

	.type		.nv.reservedSmem.offset0,@object
	.size		.nv.reservedSmem.offset0,0x4
